// auto-generated by cutlass_sweep.gemm — config: {"arch": "sm_100", "cluster_m": 1, "cluster_n": 1, "dtype": "fp16", "dtype_b": "fp16", "layout": "tt", "stages": 0, "tile_k": 32, "tile_m": 128, "tile_n": 256}
#include "cutlass/cutlass.h"
#include "cutlass/gemm/collective/collective_builder.hpp"
#include "cutlass/gemm/device/gemm_universal_adapter.h"
#include "cutlass/gemm/kernel/gemm_universal.hpp"
#include "cutlass/epilogue/collective/collective_builder.hpp"

using ElemA = cutlass::half_t;
using ElemB = cutlass::half_t;
using ElemCD = cutlass::half_t;
using Acc  = float;
using TileShape    = cute::Shape<cute::_128, cute::_256, cute::_32>;
using ClusterShape = cute::Shape<cute::_1, cute::_1, cute::_1>;

using CollectiveEpilogue = typename cutlass::epilogue::collective::CollectiveBuilder<
    cutlass::arch::Sm100, cutlass::arch::OpClassTensorOp,
    TileShape, ClusterShape,
    cutlass::epilogue::collective::EpilogueTileAuto,
    Acc, Acc,
    ElemCD, cutlass::layout::RowMajor, 128 / cutlass::sizeof_bits<ElemCD>::value,
    ElemCD, cutlass::layout::RowMajor, 128 / cutlass::sizeof_bits<ElemCD>::value,
    cutlass::epilogue::collective::EpilogueScheduleAuto
  >::CollectiveOp;

using CollectiveMainloop = typename cutlass::gemm::collective::CollectiveBuilder<
    cutlass::arch::Sm100, cutlass::arch::OpClassTensorOp,
    ElemA, cutlass::layout::ColumnMajor, 128 / cutlass::sizeof_bits<ElemA>::value,
    ElemB, cutlass::layout::ColumnMajor, 128 / cutlass::sizeof_bits<ElemB>::value,
    Acc,
    TileShape, ClusterShape,
    cutlass::gemm::collective::StageCountAutoCarveout<static_cast<int>(sizeof(typename CollectiveEpilogue::SharedStorage))>,
    cutlass::gemm::collective::KernelScheduleAuto
  >::CollectiveOp;

using GemmKernel = cutlass::gemm::kernel::GemmUniversal<
    cute::Shape<int,int,int,int>,
    CollectiveMainloop,
    CollectiveEpilogue
>;
using Gemm = cutlass::gemm::device::GemmUniversalAdapter<GemmKernel>;

// Force the device kernel symbol into the cubin without needing a host main.
auto* _anchor = &cutlass::device_kernel<GemmKernel>;


// ===== COMPILED SASS (sm_100a) =====

	.target	sm_100a

	.elftype	@"ET_EXEC"


//--------------------- .note.nv.tkinfo           --------------------------
	.section	.note.nv.tkinfo,"",@"SHT_NOTE"
	.sectionflags	@"SHF_NOTE_NV_TKINFO"
	.tkinfo
        /*0018*/ 	.word	0x00000002
        /*0030*/ 	.string	""
        /*0030*/ 	.string	"ptxas"
        /*0030*/ 	.string	"Cuda compilation tools, release 13.0, V13.0.88"
        /*0030*/ 	.string	"Build cuda_13.0.r13.0/compiler.36424714_0"
        /*0030*/ 	.string	"-arch sm_100a -m 64 "



//--------------------- .note.nv.cuinfo           --------------------------
	.section	.note.nv.cuinfo,"",@"SHT_NOTE"
	.sectionflags	@"SHF_NOTE_NV_CUINFO"
        /*0018*/ 	.short	0x0002
        /*001a*/ 	.short	0x0064
        /*001c*/ 	.short	0x0082
	.zero		2


//--------------------- .nv.info                  --------------------------
	.section	.nv.info,"",@"SHT_CUDA_INFO"
	.align	4


	//----- nvinfo : EIATTR_REGCOUNT
	.align		4
        /*0000*/ 	.byte	0x04, 0x2f
        /*0002*/ 	.short	(.L_19 - .L_18)
	.align		4
.L_18:
        /*0004*/ 	.word	index@(_ZN7cutlass13device_kernelINS_4gemm6kernel13GemmUniversalIN4cute5tupleIJiiiiEEENS1_10collective13CollectiveMmaINS1_35MainloopSm100TmaUmmaWarpSpecializedILi6ELi2ELi2ENS5_IJNS4_1CILi1EEESB_SB_EEEEENS5_IJNSA_ILi128EEENSA_ILi256EEENSA_ILi32EEEEEENS_6half_tENS5_IJSB_llEEESI_NS5_IJlSB_lEEENS4_8TiledMMAINS4_8MMA_AtomIJNS4_20SM100_MMA_F16BF16_SSISI_SI_fLi128ELi256ELNS4_4UMMA5MajorE1ELSP_0ELNSO_7ScaleInE0ELSQ_0EEEEEENS4_6LayoutISC_NS5_IJNSA_ILi0EEESU_SU_EEEEENS5_IJNS4_10UnderscoreESX_SX_EEEEENS4_13SM90_TMA_LOADENS4_14ComposedLayoutINS4_7SwizzleILi3ELi4ELi3EEENS4_18smem_ptr_flag_bitsILi16EEENST_INS5_IJNSA_ILi64EEENSA_ILi8EEEEEENS5_IJSB_S16_EEEEEEEvNS4_8identityES10_NS11_INS12_ILi2ELi4ELi3EEES15_NST_INS5_IJS17_SG_EEENS5_IJSG_SB_EEEEEEEvS1C_EENS_8epilogue10collective18CollectiveEpilogueINS1J_23Sm100TmaWarpSpecializedILi4ELi2ELi64ELb1ELb0EEEJSH_NS5_IJNST_ISE_SB_EENST_IS16_SB_EEEEESI_SK_SI_SK_NS1J_6fusion15FusionCallbacksIS1N_NS1R_17LinearCombinationISI_fSI_fLNS_15FloatRoundStyleE2EEESH_S1Q_JEEENS4_5SM1004TMEM4LOAD26SM100_TMEM_LOAD_32dp32b64xES10_NS11_IS13_S15_NST_INS5_IJS17_S16_EEENS5_IJS16_SB_EEEEEEENS4_39AutoVectorizingCopyWithAssumedAlignmentILi128EEENS4_14SM90_TMA_STOREES24_S26_S26_EEEvvEEEEvNT_6ParamsE)
        /*0008*/ 	.word	0x000000b9


	//----- nvinfo : EIATTR_FRAME_SIZE
	.align		4
.L_19:
        /*000c*/ 	.byte	0x04, 0x11
        /*000e*/ 	.short	(.L_21 - .L_20)
	.align		4
.L_20:
        /*0010*/ 	.word	index@($__internal_2_$__cuda_sm10x_tcgen05_guardrail_trap_unallocated_columns_being_dealloced)
        /*0014*/ 	.word	0x00000000


	//----- nvinfo : EIATTR_FRAME_SIZE
	.align		4
.L_21:
        /*0018*/ 	.byte	0x04, 0x11
        /*001a*/ 	.short	(.L_23 - .L_22)
	.align		4
.L_22:
        /*001c*/ 	.word	index@($__internal_1_$__cuda_sm10x_tcgen05_guardrail_trap_phase_invalid_during_alloc)
        /*0020*/ 	.word	0x00000000


	//----- nvinfo : EIATTR_FRAME_SIZE
	.align		4
.L_23:
        /*0024*/ 	.byte	0x04, 0x11
        /*0026*/ 	.short	(.L_25 - .L_24)
	.align		4
.L_24:
        /*0028*/ 	.word	index@($__internal_0_$__cuda_sm10x_tcgen05_guardrail_trap_col_being_dealloced_not_returned_by_alloc)
        /*002c*/ 	.word	0x00000000


	//----- nvinfo : EIATTR_FRAME_SIZE
	.align		4
.L_25:
        /*0030*/ 	.byte	0x04, 0x11
        /*0032*/ 	.short	(.L_27 - .L_26)
	.align		4
.L_26:
        /*0034*/ 	.word	index@(_ZN7cutlass13device_kernelINS_4gemm6kernel13GemmUniversalIN4cute5tupleIJiiiiEEENS1_10collective13CollectiveMmaINS1_35MainloopSm100TmaUmmaWarpSpecializedILi6ELi2ELi2ENS5_IJNS4_1CILi1EEESB_SB_EEEEENS5_IJNSA_ILi128EEENSA_ILi256EEENSA_ILi32EEEEEENS_6half_tENS5_IJSB_llEEESI_NS5_IJlSB_lEEENS4_8TiledMMAINS4_8MMA_AtomIJNS4_20SM100_MMA_F16BF16_SSISI_SI_fLi128ELi256ELNS4_4UMMA5MajorE1ELSP_0ELNSO_7ScaleInE0ELSQ_0EEEEEENS4_6LayoutISC_NS5_IJNSA_ILi0EEESU_SU_EEEEENS5_IJNS4_10UnderscoreESX_SX_EEEEENS4_13SM90_TMA_LOADENS4_14ComposedLayoutINS4_7SwizzleILi3ELi4ELi3EEENS4_18smem_ptr_flag_bitsILi16EEENST_INS5_IJNSA_ILi64EEENSA_ILi8EEEEEENS5_IJSB_S16_EEEEEEEvNS4_8identityES10_NS11_INS12_ILi2ELi4ELi3EEES15_NST_INS5_IJS17_SG_EEENS5_IJSG_SB_EEEEEEEvS1C_EENS_8epilogue10collective18CollectiveEpilogueINS1J_23Sm100TmaWarpSpecializedILi4ELi2ELi64ELb1ELb0EEEJSH_NS5_IJNST_ISE_SB_EENST_IS16_SB_EEEEESI_SK_SI_SK_NS1J_6fusion15FusionCallbacksIS1N_NS1R_17LinearCombinationISI_fSI_fLNS_15FloatRoundStyleE2EEESH_S1Q_JEEENS4_5SM1004TMEM4LOAD26SM100_TMEM_LOAD_32dp32b64xES10_NS11_IS13_S15_NST_INS5_IJS17_S16_EEENS5_IJS16_SB_EEEEEEENS4_39AutoVectorizingCopyWithAssumedAlignmentILi128EEENS4_14SM90_TMA_STOREES24_S26_S26_EEEvvEEEEvNT_6ParamsE)
        /*0038*/ 	.word	0x00000000


	//----- nvinfo : EIATTR_MIN_STACK_SIZE
	.align		4
.L_27:
        /*003c*/ 	.byte	0x04, 0x12
        /*003e*/ 	.short	(.L_29 - .L_28)
	.align		4
.L_28:
        /*0040*/ 	.word	index@(_ZN7cutlass13device_kernelINS_4gemm6kernel13GemmUniversalIN4cute5tupleIJiiiiEEENS1_10collective13CollectiveMmaINS1_35MainloopSm100TmaUmmaWarpSpecializedILi6ELi2ELi2ENS5_IJNS4_1CILi1EEESB_SB_EEEEENS5_IJNSA_ILi128EEENSA_ILi256EEENSA_ILi32EEEEEENS_6half_tENS5_IJSB_llEEESI_NS5_IJlSB_lEEENS4_8TiledMMAINS4_8MMA_AtomIJNS4_20SM100_MMA_F16BF16_SSISI_SI_fLi128ELi256ELNS4_4UMMA5MajorE1ELSP_0ELNSO_7ScaleInE0ELSQ_0EEEEEENS4_6LayoutISC_NS5_IJNSA_ILi0EEESU_SU_EEEEENS5_IJNS4_10UnderscoreESX_SX_EEEEENS4_13SM90_TMA_LOADENS4_14ComposedLayoutINS4_7SwizzleILi3ELi4ELi3EEENS4_18smem_ptr_flag_bitsILi16EEENST_INS5_IJNSA_ILi64EEENSA_ILi8EEEEEENS5_IJSB_S16_EEEEEEEvNS4_8identityES10_NS11_INS12_ILi2ELi4ELi3EEES15_NST_INS5_IJS17_SG_EEENS5_IJSG_SB_EEEEEEEvS1C_EENS_8epilogue10collective18CollectiveEpilogueINS1J_23Sm100TmaWarpSpecializedILi4ELi2ELi64ELb1ELb0EEEJSH_NS5_IJNST_ISE_SB_EENST_IS16_SB_EEEEESI_SK_SI_SK_NS1J_6fusion15FusionCallbacksIS1N_NS1R_17LinearCombinationISI_fSI_fLNS_15FloatRoundStyleE2EEESH_S1Q_JEEENS4_5SM1004TMEM4LOAD26SM100_TMEM_LOAD_32dp32b64xES10_NS11_IS13_S15_NST_INS5_IJS17_S16_EEENS5_IJS16_SB_EEEEEEENS4_39AutoVectorizingCopyWithAssumedAlignmentILi128EEENS4_14SM90_TMA_STOREES24_S26_S26_EEEvvEEEEvNT_6ParamsE)
        /*0044*/ 	.word	0x00000000
.L_29:


//--------------------- .nv.compat                --------------------------
	.section	.nv.compat,"",@"SHT_CUDA_COMPAT_INFO"
	.align	4
        /*0000*/ 	.byte	0x02, 0x09, 0x01, 0x00, 0x02, 0x02, 0x02, 0x00, 0x02, 0x05, 0x05, 0x00, 0x03, 0x07, 0x01, 0x01
        /*0010*/ 	.byte	0x02, 0x03, 0x01, 0x00, 0x02, 0x06, 0x01, 0x00, 0x04, 0x0b, 0x08, 0x00, 0x09, 0x00, 0x00, 0x00
        /*0020*/ 	.byte	0x00, 0x00, 0x00, 0x00


//--------------------- .nv.info._ZN7cutlass13device_kernelINS_4gemm6kernel13GemmUniversalIN4cute5tupleIJiiiiEEENS1_10collective13CollectiveMmaINS1_35MainloopSm100TmaUmmaWarpSpecializedILi6ELi2ELi2ENS5_IJNS4_1CILi1EEESB_SB_EEEEENS5_IJNSA_ILi128EEENSA_ILi256EEENSA_ILi32EEEEEENS_6half_tENS5_IJSB_llEEESI_NS5_IJlSB_lEEENS4_8TiledMMAINS4_8MMA_AtomIJNS4_20SM100_MMA_F16BF16_SSISI_SI_fLi128ELi256ELNS4_4UMMA5MajorE1ELSP_0ELNSO_7ScaleInE0ELSQ_0EEEEEENS4_6LayoutISC_NS5_IJNSA_ILi0EEESU_SU_EEEEENS5_IJNS4_10UnderscoreESX_SX_EEEEENS4_13SM90_TMA_LOADENS4_14ComposedLayoutINS4_7SwizzleILi3ELi4ELi3EEENS4_18smem_ptr_flag_bitsILi16EEENST_INS5_IJNSA_ILi64EEENSA_ILi8EEEEEENS5_IJSB_S16_EEEEEEEvNS4_8identityES10_NS11_INS12_ILi2ELi4ELi3EEES15_NST_INS5_IJS17_SG_EEENS5_IJSG_SB_EEEEEEEvS1C_EENS_8epilogue10collective18CollectiveEpilogueINS1J_23Sm100TmaWarpSpecializedILi4ELi2ELi64ELb1ELb0EEEJSH_NS5_IJNST_ISE_SB_EENST_IS16_SB_EEEEESI_SK_SI_SK_NS1J_6fusion15FusionCallbacksIS1N_NS1R_17LinearCombinationISI_fSI_fLNS_15FloatRoundStyleE2EEESH_S1Q_JEEENS4_5SM1004TMEM4LOAD26SM100_TMEM_LOAD_32dp32b64xES10_NS11_IS13_S15_NST_INS5_IJS17_S16_EEENS5_IJS16_SB_EEEEEEENS4_39AutoVectorizingCopyWithAssumedAlignmentILi128EEENS4_14SM90_TMA_STOREES24_S26_S26_EEEvvEEEEvNT_6ParamsE --------------------------
	.section	.nv.info._ZN7cutlass13device_kernelINS_4gemm6kernel13GemmUniversalIN4cute5tupleIJiiiiEEENS1_10collective13CollectiveMmaINS1_35MainloopSm100TmaUmmaWarpSpecializedILi6ELi2ELi2ENS5_IJNS4_1CILi1EEESB_SB_EEEEENS5_IJNSA_ILi128EEENSA_ILi256EEENSA_ILi32EEEEEENS_6half_tENS5_IJSB_llEEESI_NS5_IJlSB_lEEENS4_8TiledMMAINS4_8MMA_AtomIJNS4_20SM100_MMA_F16BF16_SSISI_SI_fLi128ELi256ELNS4_4UMMA5MajorE1ELSP_0ELNSO_7ScaleInE0ELSQ_0EEEEEENS4_6LayoutISC_NS5_IJNSA_ILi0EEESU_SU_EEEEENS5_IJNS4_10UnderscoreESX_SX_EEEEENS4_13SM90_TMA_LOADENS4_14ComposedLayoutINS4_7SwizzleILi3ELi4ELi3EEENS4_18smem_ptr_flag_bitsILi16EEENST_INS5_IJNSA_ILi64EEENSA_ILi8EEEEEENS5_IJSB_S16_EEEEEEEvNS4_8identityES10_NS11_INS12_ILi2ELi4ELi3EEES15_NST_INS5_IJS17_SG_EEENS5_IJSG_SB_EEEEEEEvS1C_EENS_8epilogue10collective18CollectiveEpilogueINS1J_23Sm100TmaWarpSpecializedILi4ELi2ELi64ELb1ELb0EEEJSH_NS5_IJNST_ISE_SB_EENST_IS16_SB_EEEEESI_SK_SI_SK_NS1J_6fusion15FusionCallbacksIS1N_NS1R_17LinearCombinationISI_fSI_fLNS_15FloatRoundStyleE2EEESH_S1Q_JEEENS4_5SM1004TMEM4LOAD26SM100_TMEM_LOAD_32dp32b64xES10_NS11_IS13_S15_NST_INS5_IJS17_S16_EEENS5_IJS16_SB_EEEEEEENS4_39AutoVectorizingCopyWithAssumedAlignmentILi128EEENS4_14SM90_TMA_STOREES24_S26_S26_EEEvvEEEEvNT_6ParamsE,"",@"SHT_CUDA_INFO"
	.sectionflags	@""
	.align	4


	//----- nvinfo : EIATTR_CUDA_API_VERSION
	.align		4
        /*0000*/ 	.byte	0x04, 0x37
        /*0002*/ 	.short	(.L_31 - .L_30)
.L_30:
        /*0004*/ 	.word	0x00000082


	//----- nvinfo : EIATTR_KPARAM_INFO
	.align		4
.L_31:
        /*0008*/ 	.byte	0x04, 0x17
        /*000a*/ 	.short	(.L_33 - .L_32)
.L_32:
        /*000c*/ 	.word	0x00000000
        /*0010*/ 	.short	0x0000
        /*0012*/ 	.short	0x0000
        /*0014*/ 	.byte	0x00, 0xf0, 0x01, 0x20


	//----- nvinfo : EIATTR_AT_ENTRY_FRAGMENTS
	.align		4
.L_33:
        /*0018*/ 	.byte	0x04, 0x4f
        /*001a*/ 	.short	(.L_35 - .L_34)


	//   ....[0]....
.L_34:
        /*001c*/ 	.word	0x00000006


	//----- nvinfo : EIATTR_RESERVED_SMEM_USED
	.align		4
.L_35:
        /*0020*/ 	.byte	0x01, 0x41
	.zero		2


	//----- nvinfo : EIATTR_SPARSE_MMA_MASK
	.align		4
        /*0024*/ 	.byte	0x03, 0x50
        /*0026*/ 	.short	0x0000


	//----- nvinfo : EIATTR_TCGEN05_1CTA_USED
	.align		4
        /*0028*/ 	.byte	0x01, 0x51
	.zero		2


	//----- nvinfo : EIATTR_MAXREG_COUNT
	.align		4
        /*002c*/ 	.byte	0x03, 0x1b
        /*002e*/ 	.short	0x00ff


	//----- nvinfo : EIATTR_NUM_BARRIERS
	.align		4
        /*0030*/ 	.byte	0x02, 0x4c
        /*0032*/ 	.byte	0x07
	.zero		1


	//----- nvinfo : EIATTR_EXTERNS
	.align		4
        /*0034*/ 	.byte	0x04, 0x0f
        /*0036*/ 	.short	(.L_37 - .L_36)


	//   ....[0]....
	.align		4
.L_36:
        /*0038*/ 	.word	index@(__assertfail)


	//----- nvinfo : EIATTR_MERCURY_ISA_VERSION
	.align		4
.L_37:
        /*003c*/ 	.byte	0x03, 0x5f
        /*003e*/ 	.short	0x0101


	//----- nvinfo : EIATTR_INT_WARP_WIDE_INSTR_OFFSETS
	.align		4
        /*0040*/ 	.byte	0x04, 0x31
        /*0042*/ 	.short	(.L_39 - .L_38)


	//   ....[0]....
.L_38:
        /*0044*/ 	.word	0x00001eb0


	//   ....[1]....
        /*0048*/ 	.word	0x00003820


	//   ....[2]....
        /*004c*/ 	.word	0x00003840


	//   ....[3]....
        /*0050*/ 	.word	0x00003870


	//   ....[4]....
        /*0054*/ 	.word	0x000041b0


	//   ....[5]....
        /*0058*/ 	.word	0x00004220


	//   ....[6]....
        /*005c*/ 	.word	0x00004300


	//   ....[7]....
        /*0060*/ 	.word	0x00004380


	//   ....[8]....
        /*0064*/ 	.word	0x00004490


	//   ....[9]....
        /*0068*/ 	.word	0x00004520


	//   ....[10]....
        /*006c*/ 	.word	0x00004700


	//   ....[11]....
        /*0070*/ 	.word	0x00004860


	//----- nvinfo : EIATTR_COOP_GROUP_MASK_REGIDS
	.align		4
.L_39:
        /*0074*/ 	.byte	0x04, 0x29
        /*0076*/ 	.short	(.L_41 - .L_40)


	//   ....[0]....
.L_40:
        /*0078*/ 	.word	0xffffffff


	//   ....[1]....
        /*007c*/ 	.word	0xffffffff


	//   ....[2]....
        /*0080*/ 	.word	0xffffffff


	//   ....[3]....
        /*0084*/ 	.word	0xffffffff


	//   ....[4]....
        /*0088*/ 	.word	0xffffffff


	//   ....[5]....
        /*008c*/ 	.word	0xffffffff


	//   ....[6]....
        /*0090*/ 	.word	0xffffffff


	//   ....[7]....
        /*0094*/ 	.word	0xffffffff


	//   ....[8]....
        /*0098*/ 	.word	0xffffffff


	//   ....[9]....
        /*009c*/ 	.word	0xffffffff


	//   ....[10]....
        /*00a0*/ 	.word	0xffffffff


	//   ....[11]....
        /*00a4*/ 	.word	0xffffffff


	//   ....[12]....
        /*00a8*/ 	.word	0xffffffff


	//----- nvinfo : EIATTR_COOP_GROUP_INSTR_OFFSETS
	.align		4
.L_41:
        /*00ac*/ 	.byte	0x04, 0x28
        /*00ae*/ 	.short	(.L_43 - .L_42)


	//   ....[0]....
.L_42:
        /*00b0*/ 	.word	0x00000090


	//   ....[1]....
        /*00b4*/ 	.word	0x000004d0


	//   ....[2]....
        /*00b8*/ 	.word	0x00000680


	//   ....[3]....
        /*00bc*/ 	.word	0x00000820


	//   ....[4]....
        /*00c0*/ 	.word	0x00000920


	//   ....[5]....
        /*00c4*/ 	.word	0x00000a90


	//   ....[6]....
        /*00c8*/ 	.word	0x00000bf0


	//   ....[7]....
        /*00cc*/ 	.word	0x00001d90


	//   ....[8]....
        /*00d0*/ 	.word	0x00002c90


	//   ....[9]....
        /*00d4*/ 	.word	0x00002ea0


	//   ....[10]....
        /*00d8*/ 	.word	0x00002ed0


	//   ....[11]....
        /*00dc*/ 	.word	0x00003700


	//   ....[12]....
        /*00e0*/ 	.word	0x00003930


	//----- nvinfo : EIATTR_VRC_CTA_INIT_COUNT
	.align		4
.L_43:
        /*00e4*/ 	.byte	0x02, 0x4a
        /*00e6*/ 	.byte	0x80
	.zero		1


	//----- nvinfo : EIATTR_SYSCALL_OFFSETS
	.align		4
        /*00e8*/ 	.byte	0x04, 0x46
        /*00ea*/ 	.short	(.L_45 - .L_44)


	//   ....[0]....
.L_44:
        /*00ec*/ 	.word	0x00005310


	//   ....[1]....
        /*00f0*/ 	.word	0x00005400


	//   ....[2]....
        /*00f4*/ 	.word	0x00005d70


	//   ....[3]....
        /*00f8*/ 	.word	0x00007230


	//   ....[4]....
        /*00fc*/ 	.word	0x00008650


	//   ....[5]....
        /*0100*/ 	.word	0x00009a60


	//----- nvinfo : EIATTR_MBARRIER_INSTR_OFFSETS
	.align		4
.L_45:
        /*0104*/ 	.byte	0x04, 0x39
        /*0106*/ 	.short	(.L_47 - .L_46)


	//   ....[0]....
.L_46:
        /*0108*/ 	.word	0x000005b0
        /*010c*/ 	.word	0x000000ff
        /*0110*/ 	.word	0x00000000
        /*0114*/ 	.short	0x0100
        /*0116*/ 	.byte	0x05
	.zero		1


	//   ....[1]....
        /*0118*/ 	.word	0x000005c0
        /*011c*/ 	.word	0x000000ff
        /*0120*/ 	.word	0x00000030
        /*0124*/ 	.short	0x0100
        /*0126*/ 	.byte	0x05
	.zero		1


	//   ....[2]....
        /*0128*/ 	.word	0x000005d0
        /*012c*/ 	.word	0x000000ff
        /*0130*/ 	.word	0x00000008
        /*0134*/ 	.short	0x0100
        /*0136*/ 	.byte	0x05
	.zero		1


	//   ....[3]....
        /*0138*/ 	.word	0x000005e0
        /*013c*/ 	.word	0x000000ff
        /*0140*/ 	.word	0x00000038
        /*0144*/ 	.short	0x0100
        /*0146*/ 	.byte	0x05
	.zero		1


	//   ....[4]....
        /*0148*/ 	.word	0x000005f0
        /*014c*/ 	.word	0x000000ff
        /*0150*/ 	.word	0x00000010
        /*0154*/ 	.short	0x0100
        /*0156*/ 	.byte	0x05
	.zero		1


	//   ....[5]....
        /*0158*/ 	.word	0x00000600
        /*015c*/ 	.word	0x000000ff
        /*0160*/ 	.word	0x00000040
        /*0164*/ 	.short	0x0100
        /*0166*/ 	.byte	0x05
	.zero		1


	//   ....[6]....
        /*0168*/ 	.word	0x00000610
        /*016c*/ 	.word	0x000000ff
        /*0170*/ 	.word	0x00000018
        /*0174*/ 	.short	0x0100
        /*0176*/ 	.byte	0x05
	.zero		1


	//   ....[7]....
        /*0178*/ 	.word	0x00000620
        /*017c*/ 	.word	0x000000ff
        /*0180*/ 	.word	0x00000048
        /*0184*/ 	.short	0x0100
        /*0186*/ 	.byte	0x05
	.zero		1


	//   ....[8]....
        /*0188*/ 	.word	0x00000630
        /*018c*/ 	.word	0x000000ff
        /*0190*/ 	.word	0x00000020
        /*0194*/ 	.short	0x0100
        /*0196*/ 	.byte	0x05
	.zero		1


	//   ....[9]....
        /*0198*/ 	.word	0x00000640
        /*019c*/ 	.word	0x000000ff
        /*01a0*/ 	.word	0x00000050
        /*01a4*/ 	.short	0x0100
        /*01a6*/ 	.byte	0x05
	.zero		1


	//   ....[10]....
        /*01a8*/ 	.word	0x00000650
        /*01ac*/ 	.word	0x000000ff
        /*01b0*/ 	.word	0x00000028
        /*01b4*/ 	.short	0x0100
        /*01b6*/ 	.byte	0x05
	.zero		1


	//   ....[11]....
        /*01b8*/ 	.word	0x00000660
        /*01bc*/ 	.word	0x000000ff
        /*01c0*/ 	.word	0x00000058
        /*01c4*/ 	.short	0x0100
        /*01c6*/ 	.byte	0x05
	.zero		1


	//   ....[12]....
        /*01c8*/ 	.word	0x00000790
        /*01cc*/ 	.word	0x000000ff
        /*01d0*/ 	.word	0x00000060
        /*01d4*/ 	.short	0x0100
        /*01d6*/ 	.byte	0x07
	.zero		1


	//   ....[13]....
        /*01d8*/ 	.word	0x000007a0
        /*01dc*/ 	.word	0x000000ff
        /*01e0*/ 	.word	0x00000080
        /*01e4*/ 	.short	0x0100
        /*01e6*/ 	.byte	0x07
	.zero		1


	//   ....[14]....
        /*01e8*/ 	.word	0x000007b0
        /*01ec*/ 	.word	0x000000ff
        /*01f0*/ 	.word	0x00000068
        /*01f4*/ 	.short	0x0100
        /*01f6*/ 	.byte	0x07
	.zero		1


	//   ....[15]....
        /*01f8*/ 	.word	0x000007c0
        /*01fc*/ 	.word	0x000000ff
        /*0200*/ 	.word	0x00000088
        /*0204*/ 	.short	0x0100
        /*0206*/ 	.byte	0x07
	.zero		1


	//   ....[16]....
        /*0208*/ 	.word	0x000007d0
        /*020c*/ 	.word	0x000000ff
        /*0210*/ 	.word	0x00000070
        /*0214*/ 	.short	0x0100
        /*0216*/ 	.byte	0x07
	.zero		1


	//   ....[17]....
        /*0218*/ 	.word	0x000007e0
        /*021c*/ 	.word	0x000000ff
        /*0220*/ 	.word	0x00000090
        /*0224*/ 	.short	0x0100
        /*0226*/ 	.byte	0x07
	.zero		1


	//   ....[18]....
        /*0228*/ 	.word	0x000007f0
        /*022c*/ 	.word	0x000000ff
        /*0230*/ 	.word	0x00000078
        /*0234*/ 	.short	0x0100
        /*0236*/ 	.byte	0x07
	.zero		1


	//   ....[19]....
        /*0238*/ 	.word	0x00000800
        /*023c*/ 	.word	0x000000ff
        /*0240*/ 	.word	0x00000098
        /*0244*/ 	.short	0x0100
        /*0246*/ 	.byte	0x07
	.zero		1


	//   ....[20]....
        /*0248*/ 	.word	0x000008f0
        /*024c*/ 	.word	0x000000ff
        /*0250*/ 	.word	0x000000a0
        /*0254*/ 	.short	0x0100
        /*0256*/ 	.byte	0x05
	.zero		1


	//   ....[21]....
        /*0258*/ 	.word	0x00000900
        /*025c*/ 	.word	0x000000ff
        /*0260*/ 	.word	0x000000a8
        /*0264*/ 	.short	0x0100
        /*0266*/ 	.byte	0x05
	.zero		1


	//   ....[22]....
        /*0268*/ 	.word	0x00000a40
        /*026c*/ 	.word	0x000000ff
        /*0270*/ 	.word	0x000000b0
        /*0274*/ 	.short	0x0100
        /*0276*/ 	.byte	0x05
	.zero		1


	//   ....[23]....
        /*0278*/ 	.word	0x00000a50
        /*027c*/ 	.word	0x000000ff
        /*0280*/ 	.word	0x000000c0
        /*0284*/ 	.short	0x0100
        /*0286*/ 	.byte	0x05
	.zero		1


	//   ....[24]....
        /*0288*/ 	.word	0x00000a60
        /*028c*/ 	.word	0x000000ff
        /*0290*/ 	.word	0x000000b8
        /*0294*/ 	.short	0x0100
        /*0296*/ 	.byte	0x05
	.zero		1


	//   ....[25]....
        /*0298*/ 	.word	0x00000a70
        /*029c*/ 	.word	0x000000ff
        /*02a0*/ 	.word	0x000000c8
        /*02a4*/ 	.short	0x0100
        /*02a6*/ 	.byte	0x05
	.zero		1


	//   ....[26]....
        /*02a8*/ 	.word	0x00000ba0
        /*02ac*/ 	.word	0x000000ff
        /*02b0*/ 	.word	0x000000d0
        /*02b4*/ 	.short	0x0100
        /*02b6*/ 	.byte	0x07
	.zero		1


	//   ....[27]....
        /*02b8*/ 	.word	0x00000bb0
        /*02bc*/ 	.word	0x000000ff
        /*02c0*/ 	.word	0x000000e0
        /*02c4*/ 	.short	0x0100
        /*02c6*/ 	.byte	0x07
	.zero		1


	//   ....[28]....
        /*02c8*/ 	.word	0x00000bc0
        /*02cc*/ 	.word	0x000000ff
        /*02d0*/ 	.word	0x000000d8
        /*02d4*/ 	.short	0x0100
        /*02d6*/ 	.byte	0x07
	.zero		1


	//   ....[29]....
        /*02d8*/ 	.word	0x00000bd0
        /*02dc*/ 	.word	0x000000ff
        /*02e0*/ 	.word	0x000000e8
        /*02e4*/ 	.short	0x0100
        /*02e6*/ 	.byte	0x07
	.zero		1


	//   ....[30]....
        /*02e8*/ 	.word	0x00000cc0
        /*02ec*/ 	.word	0x000000ff
        /*02f0*/ 	.word	0x000000f0
        /*02f4*/ 	.short	0x0100
        /*02f6*/ 	.byte	0x05
	.zero		1


	//   ....[31]....
        /*02f8*/ 	.word	0x00000cd0
        /*02fc*/ 	.word	0x000000ff
        /*0300*/ 	.word	0x00000100
        /*0304*/ 	.short	0x0100
        /*0306*/ 	.byte	0x05
	.zero		1


	//   ....[32]....
        /*0308*/ 	.word	0x00000ce0
        /*030c*/ 	.word	0x000000ff
        /*0310*/ 	.word	0x000000f8
        /*0314*/ 	.short	0x0100
        /*0316*/ 	.byte	0x05
	.zero		1


	//   ....[33]....
        /*0318*/ 	.word	0x00000cf0
        /*031c*/ 	.word	0x000000ff
        /*0320*/ 	.word	0x00000108
        /*0324*/ 	.short	0x0100
        /*0326*/ 	.byte	0x05
	.zero		1


	//   ....[34]....
        /*0328*/ 	.word	0x000015d0
        /*032c*/ 	.word	0x00000003
        /*0330*/ 	.word	0x00000100
        /*0334*/ 	.short	0x010a
        /*0336*/ 	.byte	0xff
	.zero		1


	//   ....[35]....
        /*0338*/ 	.word	0x00001600
        /*033c*/ 	.word	0x00000003
        /*0340*/ 	.word	0x000000f0
        /*0344*/ 	.short	0x0101
        /*0346*/ 	.byte	0xff
	.zero		1


	//   ....[36]....
        /*0348*/ 	.word	0x000016d0
        /*034c*/ 	.word	0x000000ff
        /*0350*/ 	.word	0x00000030
        /*0354*/ 	.short	0x010a
        /*0356*/ 	.byte	0x08
	.zero		1


	//   ....[37]....
        /*0358*/ 	.word	0x00001780
        /*035c*/ 	.word	0x000000ff
        /*0360*/ 	.word	0x00000030
        /*0364*/ 	.short	0x010a
        /*0366*/ 	.byte	0x21
	.zero		1


	//   ....[38]....
        /*0368*/ 	.word	0x000018d0
        /*036c*/ 	.word	0x000000ff
        /*0370*/ 	.word	0x00000030
        /*0374*/ 	.short	0x010a
        /*0376*/ 	.byte	0x08
	.zero		1


	//   ....[39]....
        /*0378*/ 	.word	0x00001a30
        /*037c*/ 	.word	0x000000ff
        /*0380*/ 	.word	0x000000a8
        /*0384*/ 	.short	0x0101
        /*0386*/ 	.byte	0x04
	.zero		1


	//   ....[40]....
        /*0388*/ 	.word	0x00001a50
        /*038c*/ 	.word	0x000000ff
        /*0390*/ 	.word	0x00000030
        /*0394*/ 	.short	0x010a
        /*0396*/ 	.byte	0x08
	.zero		1


	//   ....[41]....
        /*0398*/ 	.word	0x00001ae0
        /*039c*/ 	.word	0x000000ff
        /*03a0*/ 	.word	0x00000030
        /*03a4*/ 	.short	0x010a
        /*03a6*/ 	.byte	0x19
	.zero		1


	//   ....[42]....
        /*03a8*/ 	.word	0x00001c30
        /*03ac*/ 	.word	0x000000ff
        /*03b0*/ 	.word	0x00000030
        /*03b4*/ 	.short	0x010a
        /*03b6*/ 	.byte	0x08
	.zero		1


	//   ....[43]....
        /*03b8*/ 	.word	0x00001dc0
        /*03bc*/ 	.word	0x00000002
        /*03c0*/ 	.word	0x000000b0
        /*03c4*/ 	.short	0x010a
        /*03c6*/ 	.byte	0xff
	.zero		1


	//   ....[44]....
        /*03c8*/ 	.word	0x00001e80
        /*03cc*/ 	.word	0x00000002
        /*03d0*/ 	.word	0x00000000
        /*03d4*/ 	.short	0x0101
        /*03d6*/ 	.byte	0xff
	.zero		1


	//   ....[45]....
        /*03d8*/ 	.word	0x000023e0
        /*03dc*/ 	.word	0x000000ff
        /*03e0*/ 	.word	0x00000000
        /*03e4*/ 	.short	0x010a
        /*03e6*/ 	.byte	0x05
	.zero		1


	//   ....[46]....
        /*03e8*/ 	.word	0x00002470
        /*03ec*/ 	.word	0x000000ff
        /*03f0*/ 	.word	0x00000000
        /*03f4*/ 	.short	0x010a
        /*03f6*/ 	.byte	0x05
	.zero		1


	//   ....[47]....
        /*03f8*/ 	.word	0x00002500
        /*03fc*/ 	.word	0x000000ff
        /*0400*/ 	.word	0x00000000
        /*0404*/ 	.short	0x010a
        /*0406*/ 	.byte	0x05
	.zero		1


	//   ....[48]....
        /*0408*/ 	.word	0x00002590
        /*040c*/ 	.word	0x000000ff
        /*0410*/ 	.word	0x00000000
        /*0414*/ 	.short	0x010a
        /*0416*/ 	.byte	0x05
	.zero		1


	//   ....[49]....
        /*0418*/ 	.word	0x00002620
        /*041c*/ 	.word	0x000000ff
        /*0420*/ 	.word	0x00000000
        /*0424*/ 	.short	0x010a
        /*0426*/ 	.byte	0x05
	.zero		1


	//   ....[50]....
        /*0428*/ 	.word	0x000026c0
        /*042c*/ 	.word	0x00000000
        /*0430*/ 	.word	0x00000000
        /*0434*/ 	.short	0x010a
        /*0436*/ 	.byte	0xff
	.zero		1


	//   ....[51]....
        /*0438*/ 	.word	0x000027e0
        /*043c*/ 	.word	0x00000000
        /*0440*/ 	.word	0x000000f0
        /*0444*/ 	.short	0x010a
        /*0446*/ 	.byte	0xff
	.zero		1


	//   ....[52]....
        /*0448*/ 	.word	0x00002840
        /*044c*/ 	.word	0x00000004
        /*0450*/ 	.word	0x00000000
        /*0454*/ 	.short	0x0101
        /*0456*/ 	.byte	0xff
	.zero		1


	//   ....[53]....
        /*0458*/ 	.word	0x00002860
        /*045c*/ 	.word	0x000000ff
        /*0460*/ 	.word	0x000000c0
        /*0464*/ 	.short	0x010a
        /*0466*/ 	.byte	0x05
	.zero		1


	//   ....[54]....
        /*0468*/ 	.word	0x00002980
        /*046c*/ 	.word	0x00000000
        /*0470*/ 	.word	0x000000b0
        /*0474*/ 	.short	0x010a
        /*0476*/ 	.byte	0xff
	.zero		1


	//   ....[55]....
        /*0478*/ 	.word	0x00002a90
        /*047c*/ 	.word	0x00000000
        /*0480*/ 	.word	0x00000000
        /*0484*/ 	.short	0x0101
        /*0486*/ 	.byte	0xff
	.zero		1


	//   ....[56]....
        /*0488*/ 	.word	0x00002b20
        /*048c*/ 	.word	0x000000ff
        /*0490*/ 	.word	0x000000c0
        /*0494*/ 	.short	0x0106
        /*0496*/ 	.byte	0x05
	.zero		1


	//   ....[57]....
        /*0498*/ 	.word	0x00002b40
        /*049c*/ 	.word	0x000000ff
        /*04a0*/ 	.word	0x000000c0
        /*04a4*/ 	.short	0x010a
        /*04a6*/ 	.byte	0x05
	.zero		1


	//   ....[58]....
        /*04a8*/ 	.word	0x00002bd0
        /*04ac*/ 	.word	0x000000ff
        /*04b0*/ 	.word	0x000000c0
        /*04b4*/ 	.short	0x0106
        /*04b6*/ 	.byte	0x04
	.zero		1


	//   ....[59]....
        /*04b8*/ 	.word	0x00002c10
        /*04bc*/ 	.word	0x00000000
        /*04c0*/ 	.word	0x000000c0
        /*04c4*/ 	.short	0x010a
        /*04c6*/ 	.byte	0xff
	.zero		1


	//   ....[60]....
        /*04c8*/ 	.word	0x00003110
        /*04cc*/ 	.word	0x00000000
        /*04d0*/ 	.word	0x000000b0
        /*04d4*/ 	.short	0x010a
        /*04d6*/ 	.byte	0xff
	.zero		1


	//   ....[61]....
        /*04d8*/ 	.word	0x00003220
        /*04dc*/ 	.word	0x00000003
        /*04e0*/ 	.word	0x00000000
        /*04e4*/ 	.short	0x0101
        /*04e6*/ 	.byte	0xff
	.zero		1


	//   ....[62]....
        /*04e8*/ 	.word	0x00003230
        /*04ec*/ 	.word	0x000000ff
        /*04f0*/ 	.word	0x00000000
        /*04f4*/ 	.short	0x010a
        /*04f6*/ 	.byte	0x04
	.zero		1


	//   ....[63]....
        /*04f8*/ 	.word	0x00003250
        /*04fc*/ 	.word	0x000000ff
        /*0500*/ 	.word	0x000000e0
        /*0504*/ 	.short	0x010a
        /*0506*/ 	.byte	0x08
	.zero		1


	//   ....[64]....
        /*0508*/ 	.word	0x00003320
        /*050c*/ 	.word	0x000000ff
        /*0510*/ 	.word	0x00000000
        /*0514*/ 	.short	0x010a
        /*0516*/ 	.byte	0x07
	.zero		1


	//   ....[65]....
        /*0518*/ 	.word	0x00003460
        /*051c*/ 	.word	0x000000ff
        /*0520*/ 	.word	0x00000000
        /*0524*/ 	.short	0x010a
        /*0526*/ 	.byte	0x04
	.zero		1


	//   ....[66]....
        /*0528*/ 	.word	0x00003650
        /*052c*/ 	.word	0x000000ff
        /*0530*/ 	.word	0x00000000
        /*0534*/ 	.short	0x010a
        /*0536*/ 	.byte	0x05
	.zero		1


	//   ....[67]....
        /*0538*/ 	.word	0x000036e0
        /*053c*/ 	.word	0x000000ff
        /*0540*/ 	.word	0x00000000
        /*0544*/ 	.short	0x010a
        /*0546*/ 	.byte	0x07
	.zero		1


	//   ....[68]....
        /*0548*/ 	.word	0x00003b60
        /*054c*/ 	.word	0x00000000
        /*0550*/ 	.word	0x000000b0
        /*0554*/ 	.short	0x010a
        /*0556*/ 	.byte	0xff
	.zero		1


	//   ....[69]....
        /*0558*/ 	.word	0x00003c20
        /*055c*/ 	.word	0x00000000
        /*0560*/ 	.word	0x00000000
        /*0564*/ 	.short	0x0101
        /*0566*/ 	.byte	0xff
	.zero		1


	//   ....[70]....
        /*0568*/ 	.word	0x00003f40
        /*056c*/ 	.word	0x000000ff
        /*0570*/ 	.word	0x000000a8
        /*0574*/ 	.short	0x010a
        /*0576*/ 	.byte	0x07
	.zero		1


	//   ....[71]....
        /*0578*/ 	.word	0x00004130
        /*057c*/ 	.word	0x000000ff
        /*0580*/ 	.word	0x00000080
        /*0584*/ 	.short	0x010a
        /*0586*/ 	.byte	0x07
	.zero		1


	//   ....[72]....
        /*0588*/ 	.word	0x000042a0
        /*058c*/ 	.word	0x000000ff
        /*0590*/ 	.word	0x00000060
        /*0594*/ 	.short	0x010b
        /*0596*/ 	.byte	0x07
	.zero		1


	//   ....[73]....
        /*0598*/ 	.word	0x000042b0
        /*059c*/ 	.word	0x000000ff
        /*05a0*/ 	.word	0x00000000
        /*05a4*/ 	.short	0x0101
        /*05a6*/ 	.byte	0x08
	.zero		1


	//   ....[74]....
        /*05a8*/ 	.word	0x000042d0
        /*05ac*/ 	.word	0x000000ff
        /*05b0*/ 	.word	0x00000088
        /*05b4*/ 	.short	0x010a
        /*05b6*/ 	.byte	0x07
	.zero		1


	//   ....[75]....
        /*05b8*/ 	.word	0x00004430
        /*05bc*/ 	.word	0x000000ff
        /*05c0*/ 	.word	0x00000068
        /*05c4*/ 	.short	0x010b
        /*05c6*/ 	.byte	0x07
	.zero		1


	//   ....[76]....
        /*05c8*/ 	.word	0x00004440
        /*05cc*/ 	.word	0x000000ff
        /*05d0*/ 	.word	0x00000000
        /*05d4*/ 	.short	0x0101
        /*05d6*/ 	.byte	0x08
	.zero		1


	//   ....[77]....
        /*05d8*/ 	.word	0x00004450
        /*05dc*/ 	.word	0x000000ff
        /*05e0*/ 	.word	0x00000090
        /*05e4*/ 	.short	0x010a
        /*05e6*/ 	.byte	0x07
	.zero		1


	//   ....[78]....
        /*05e8*/ 	.word	0x000045f0
        /*05ec*/ 	.word	0x000000ff
        /*05f0*/ 	.word	0x00000070
        /*05f4*/ 	.short	0x010b
        /*05f6*/ 	.byte	0x07
	.zero		1


	//   ....[79]....
        /*05f8*/ 	.word	0x00004660
        /*05fc*/ 	.word	0x000000ff
        /*0600*/ 	.word	0x00000000
        /*0604*/ 	.short	0x0101
        /*0606*/ 	.byte	0x08
	.zero		1


	//   ....[80]....
        /*0608*/ 	.word	0x00004690
        /*060c*/ 	.word	0x000000ff
        /*0610*/ 	.word	0x00000098
        /*0614*/ 	.short	0x010a
        /*0616*/ 	.byte	0x07
	.zero		1


	//   ....[81]....
        /*0618*/ 	.word	0x000048a0
        /*061c*/ 	.word	0x000000ff
        /*0620*/ 	.word	0x00000078
        /*0624*/ 	.short	0x010b
        /*0626*/ 	.byte	0x07
	.zero		1


	//   ....[82]....
        /*0628*/ 	.word	0x000048c0
        /*062c*/ 	.word	0x000000ff
        /*0630*/ 	.word	0x00000000
        /*0634*/ 	.short	0x0101
        /*0636*/ 	.byte	0x0d
	.zero		1


	//   ....[83]....
        /*0638*/ 	.word	0x000048f0
        /*063c*/ 	.word	0x000000ff
        /*0640*/ 	.word	0x00000080
        /*0644*/ 	.short	0x010a
        /*0646*/ 	.byte	0x07
	.zero		1


	//   ....[84]....
        /*0648*/ 	.word	0x00004910
        /*064c*/ 	.word	0x000000ff
        /*0650*/ 	.word	0x00000088
        /*0654*/ 	.short	0x010a
        /*0656*/ 	.byte	0x07
	.zero		1


	//   ....[85]....
        /*0658*/ 	.word	0x00004930
        /*065c*/ 	.word	0x000000ff
        /*0660*/ 	.word	0x00000090
        /*0664*/ 	.short	0x010a
        /*0666*/ 	.byte	0x07
	.zero		1


	//   ....[86]....
        /*0668*/ 	.word	0x00004970
        /*066c*/ 	.word	0x00000000
        /*0670*/ 	.word	0x00000098
        /*0674*/ 	.short	0x010a
        /*0676*/ 	.byte	0xff
	.zero		1


	//   ....[87]....
        /*0678*/ 	.word	0x00004cd0
        /*067c*/ 	.word	0x00000000
        /*0680*/ 	.word	0x000000b0
        /*0684*/ 	.short	0x010a
        /*0686*/ 	.byte	0xff
	.zero		1


	//   ....[88]....
        /*0688*/ 	.word	0x00004de0
        /*068c*/ 	.word	0x00000000
        /*0690*/ 	.word	0x00000000
        /*0694*/ 	.short	0x0101
        /*0696*/ 	.byte	0xff
	.zero		1


	//   ....[89]....
        /*0698*/ 	.word	0x00005890
        /*069c*/ 	.word	0x000000ff
        /*06a0*/ 	.word	0x00000060
        /*06a4*/ 	.short	0x010a
        /*06a6*/ 	.byte	0x30
	.zero		1


	//   ....[90]....
        /*06a8*/ 	.word	0x00005950
        /*06ac*/ 	.word	0x00000057
        /*06b0*/ 	.word	0x000000d0
        /*06b4*/ 	.short	0x010a
        /*06b6*/ 	.byte	0xff
	.zero		1


	//   ....[91]....
        /*06b8*/ 	.word	0x00005a80
        /*06bc*/ 	.word	0x000000ff
        /*06c0*/ 	.word	0x00000060
        /*06c4*/ 	.short	0x010a
        /*06c6*/ 	.byte	0x30
	.zero		1


	//   ....[92]....
        /*06c8*/ 	.word	0x00005c50
        /*06cc*/ 	.word	0x00000057
        /*06d0*/ 	.word	0x000000d0
        /*06d4*/ 	.short	0x010a
        /*06d6*/ 	.byte	0xff
	.zero		1


	//   ....[93]....
        /*06d8*/ 	.word	0x00006ed0
        /*06dc*/ 	.word	0x00000000
        /*06e0*/ 	.word	0x00000000
        /*06e4*/ 	.short	0x0101
        /*06e6*/ 	.byte	0xff
	.zero		1


	//   ....[94]....
        /*06e8*/ 	.word	0x00006ee0
        /*06ec*/ 	.word	0x00000003
        /*06f0*/ 	.word	0x00000060
        /*06f4*/ 	.short	0x010a
        /*06f6*/ 	.byte	0xff
	.zero		1


	//   ....[95]....
        /*06f8*/ 	.word	0x00006fc0
        /*06fc*/ 	.word	0x00000003
        /*0700*/ 	.word	0x00000060
        /*0704*/ 	.short	0x010a
        /*0706*/ 	.byte	0xff
	.zero		1


	//   ....[96]....
        /*0708*/ 	.word	0x000082f0
        /*070c*/ 	.word	0x00000055
        /*0710*/ 	.word	0x00000000
        /*0714*/ 	.short	0x0101
        /*0716*/ 	.byte	0xff
	.zero		1


	//   ....[97]....
        /*0718*/ 	.word	0x00008310
        /*071c*/ 	.word	0x00000000
        /*0720*/ 	.word	0x00000060
        /*0724*/ 	.short	0x010a
        /*0726*/ 	.byte	0xff
	.zero		1


	//   ....[98]....
        /*0728*/ 	.word	0x000083e0
        /*072c*/ 	.word	0x00000000
        /*0730*/ 	.word	0x00000060
        /*0734*/ 	.short	0x010a
        /*0736*/ 	.byte	0xff
	.zero		1


	//   ....[99]....
        /*0738*/ 	.word	0x00009710
        /*073c*/ 	.word	0x00000054
        /*0740*/ 	.word	0x00000000
        /*0744*/ 	.short	0x0101
        /*0746*/ 	.byte	0xff
	.zero		1


	//   ....[100]....
        /*0748*/ 	.word	0x00009730
        /*074c*/ 	.word	0x00000003
        /*0750*/ 	.word	0x00000060
        /*0754*/ 	.short	0x010a
        /*0756*/ 	.byte	0xff
	.zero		1


	//   ....[101]....
        /*0758*/ 	.word	0x00009800
        /*075c*/ 	.word	0x00000003
        /*0760*/ 	.word	0x00000060
        /*0764*/ 	.short	0x010a
        /*0766*/ 	.byte	0xff
	.zero		1


	//   ....[102]....
        /*0768*/ 	.word	0x00009bc0
        /*076c*/ 	.word	0x000000ff
        /*0770*/ 	.word	0x00000000
        /*0774*/ 	.short	0x0101
        /*0776*/ 	.byte	0x05
	.zero		1


	//   ....[103]....
        /*0778*/ 	.word	0x0000ab80
        /*077c*/ 	.word	0x00000000
        /*0780*/ 	.word	0x00000000
        /*0784*/ 	.short	0x0101
        /*0786*/ 	.byte	0xff
	.zero		1


	//   ....[104]....
        /*0788*/ 	.word	0x0000adf0
        /*078c*/ 	.word	0x000000ff
        /*0790*/ 	.word	0x00000000
        /*0794*/ 	.short	0x0101
        /*0796*/ 	.byte	0x04
	.zero		1


	//   ....[105]....
        /*0798*/ 	.word	0x0000ae10
        /*079c*/ 	.word	0x00000003
        /*07a0*/ 	.word	0x00000100
        /*07a4*/ 	.short	0x010a
        /*07a6*/ 	.byte	0xff
	.zero		1


	//   ....[106]....
        /*07a8*/ 	.word	0x0000ae70
        /*07ac*/ 	.word	0x00000002
        /*07b0*/ 	.word	0x00000030
        /*07b4*/ 	.short	0x010a
        /*07b6*/ 	.byte	0xff
	.zero		1


	//   ....[107]....
        /*07b8*/ 	.word	0x0000aed0
        /*07bc*/ 	.word	0x00000002
        /*07c0*/ 	.word	0x00000030
        /*07c4*/ 	.short	0x010a
        /*07c6*/ 	.byte	0xff
	.zero		1


	//   ....[108]....
        /*07c8*/ 	.word	0x0000af20
        /*07cc*/ 	.word	0x00000002
        /*07d0*/ 	.word	0x000000b0
        /*07d4*/ 	.short	0x010a
        /*07d6*/ 	.byte	0xff
	.zero		1


	//   ....[109]....
        /*07d8*/ 	.word	0x0000af80
        /*07dc*/ 	.word	0x00000000
        /*07e0*/ 	.word	0x00000000
        /*07e4*/ 	.short	0x010a
        /*07e6*/ 	.byte	0xff
	.zero		1


	//   ....[110]....
        /*07e8*/ 	.word	0x0000afe0
        /*07ec*/ 	.word	0x00000000
        /*07f0*/ 	.word	0x00000000
        /*07f4*/ 	.short	0x010a
        /*07f6*/ 	.byte	0xff
	.zero		1


	//   ....[111]....
        /*07f8*/ 	.word	0x0000b040
        /*07fc*/ 	.word	0x00000000
        /*0800*/ 	.word	0x00000000
        /*0804*/ 	.short	0x010a
        /*0806*/ 	.byte	0xff
	.zero		1


	//   ....[112]....
        /*0808*/ 	.word	0x0000b0a0
        /*080c*/ 	.word	0x00000000
        /*0810*/ 	.word	0x00000000
        /*0814*/ 	.short	0x010a
        /*0816*/ 	.byte	0xff
	.zero		1


	//   ....[113]....
        /*0818*/ 	.word	0x0000b100
        /*081c*/ 	.word	0x00000000
        /*0820*/ 	.word	0x00000000
        /*0824*/ 	.short	0x010a
        /*0826*/ 	.byte	0xff
	.zero		1


	//   ....[114]....
        /*0828*/ 	.word	0x0000b150
        /*082c*/ 	.word	0x00000000
        /*0830*/ 	.word	0x000000f0
        /*0834*/ 	.short	0x010a
        /*0836*/ 	.byte	0xff
	.zero		1


	//   ....[115]....
        /*0838*/ 	.word	0x0000b1b0
        /*083c*/ 	.word	0x00000000
        /*0840*/ 	.word	0x000000c0
        /*0844*/ 	.short	0x010a
        /*0846*/ 	.byte	0xff
	.zero		1


	//   ....[116]....
        /*0848*/ 	.word	0x0000b200
        /*084c*/ 	.word	0x00000000
        /*0850*/ 	.word	0x000000b0
        /*0854*/ 	.short	0x010a
        /*0856*/ 	.byte	0xff
	.zero		1


	//   ....[117]....
        /*0858*/ 	.word	0x0000b260
        /*085c*/ 	.word	0x00000000
        /*0860*/ 	.word	0x000000c0
        /*0864*/ 	.short	0x010a
        /*0866*/ 	.byte	0xff
	.zero		1


	//   ....[118]....
        /*0868*/ 	.word	0x0000b2b0
        /*086c*/ 	.word	0x00000000
        /*0870*/ 	.word	0x000000b0
        /*0874*/ 	.short	0x010a
        /*0876*/ 	.byte	0xff
	.zero		1


	//   ....[119]....
        /*0878*/ 	.word	0x0000b310
        /*087c*/ 	.word	0x00000003
        /*0880*/ 	.word	0x000000e0
        /*0884*/ 	.short	0x010a
        /*0886*/ 	.byte	0xff
	.zero		1


	//   ....[120]....
        /*0888*/ 	.word	0x0000b370
        /*088c*/ 	.word	0x00000000
        /*0890*/ 	.word	0x00000000
        /*0894*/ 	.short	0x010a
        /*0896*/ 	.byte	0xff
	.zero		1


	//   ....[121]....
        /*0898*/ 	.word	0x0000b3d0
        /*089c*/ 	.word	0x00000000
        /*08a0*/ 	.word	0x00000000
        /*08a4*/ 	.short	0x010a
        /*08a6*/ 	.byte	0xff
	.zero		1


	//   ....[122]....
        /*08a8*/ 	.word	0x0000b430
        /*08ac*/ 	.word	0x00000000
        /*08b0*/ 	.word	0x00000000
        /*08b4*/ 	.short	0x010a
        /*08b6*/ 	.byte	0xff
	.zero		1


	//   ....[123]....
        /*08b8*/ 	.word	0x0000b480
        /*08bc*/ 	.word	0x00000000
        /*08c0*/ 	.word	0x000000b0
        /*08c4*/ 	.short	0x010a
        /*08c6*/ 	.byte	0xff
	.zero		1


	//   ....[124]....
        /*08c8*/ 	.word	0x0000b4e0
        /*08cc*/ 	.word	0x00000000
        /*08d0*/ 	.word	0x000000a8
        /*08d4*/ 	.short	0x010a
        /*08d6*/ 	.byte	0xff
	.zero		1


	//   ....[125]....
        /*08d8*/ 	.word	0x0000b540
        /*08dc*/ 	.word	0x00000003
        /*08e0*/ 	.word	0x00000080
        /*08e4*/ 	.short	0x010a
        /*08e6*/ 	.byte	0xff
	.zero		1


	//   ....[126]....
        /*08e8*/ 	.word	0x0000b5a0
        /*08ec*/ 	.word	0x00000003
        /*08f0*/ 	.word	0x00000088
        /*08f4*/ 	.short	0x010a
        /*08f6*/ 	.byte	0xff
	.zero		1


	//   ....[127]....
        /*08f8*/ 	.word	0x0000b600
        /*08fc*/ 	.word	0x00000003
        /*0900*/ 	.word	0x00000090
        /*0904*/ 	.short	0x010a
        /*0906*/ 	.byte	0xff
	.zero		1


	//   ....[128]....
        /*0908*/ 	.word	0x0000b660
        /*090c*/ 	.word	0x00000003
        /*0910*/ 	.word	0x00000098
        /*0914*/ 	.short	0x010a
        /*0916*/ 	.byte	0xff
	.zero		1


	//   ....[129]....
        /*0918*/ 	.word	0x0000b6c0
        /*091c*/ 	.word	0x00000000
        /*0920*/ 	.word	0x00000080
        /*0924*/ 	.short	0x010a
        /*0926*/ 	.byte	0xff
	.zero		1


	//   ....[130]....
        /*0928*/ 	.word	0x0000b720
        /*092c*/ 	.word	0x00000000
        /*0930*/ 	.word	0x00000088
        /*0934*/ 	.short	0x010a
        /*0936*/ 	.byte	0xff
	.zero		1


	//   ....[131]....
        /*0938*/ 	.word	0x0000b780
        /*093c*/ 	.word	0x00000000
        /*0940*/ 	.word	0x00000090
        /*0944*/ 	.short	0x010a
        /*0946*/ 	.byte	0xff
	.zero		1


	//   ....[132]....
        /*0948*/ 	.word	0x0000b7d0
        /*094c*/ 	.word	0x00000000
        /*0950*/ 	.word	0x000000b0
        /*0954*/ 	.short	0x010a
        /*0956*/ 	.byte	0xff
	.zero		1


	//   ....[133]....
        /*0958*/ 	.word	0x0000b830
        /*095c*/ 	.word	0x00000003
        /*0960*/ 	.word	0x00000060
        /*0964*/ 	.short	0x010a
        /*0966*/ 	.byte	0xff
	.zero		1


	//   ....[134]....
        /*0968*/ 	.word	0x0000b880
        /*096c*/ 	.word	0x00000057
        /*0970*/ 	.word	0x000000d0
        /*0974*/ 	.short	0x010a
        /*0976*/ 	.byte	0xff
	.zero		1


	//   ....[135]....
        /*0978*/ 	.word	0x0000b8d0
        /*097c*/ 	.word	0x00000003
        /*0980*/ 	.word	0x00000060
        /*0984*/ 	.short	0x010a
        /*0986*/ 	.byte	0xff
	.zero		1


	//   ....[136]....
        /*0988*/ 	.word	0x0000b920
        /*098c*/ 	.word	0x00000000
        /*0990*/ 	.word	0x00000060
        /*0994*/ 	.short	0x010a
        /*0996*/ 	.byte	0xff
	.zero		1


	//   ....[137]....
        /*0998*/ 	.word	0x0000b970
        /*099c*/ 	.word	0x00000003
        /*09a0*/ 	.word	0x00000060
        /*09a4*/ 	.short	0x010a
        /*09a6*/ 	.byte	0xff
	.zero		1


	//----- nvinfo : EIATTR_NUM_MBARRIERS
	.align		4
.L_47:
        /*09a8*/ 	.byte	0x03, 0x38
        /*09aa*/ 	.short	0x0022


	//----- nvinfo : EIATTR_EXIT_INSTR_OFFSETS
	.align		4
        /*09ac*/ 	.byte	0x04, 0x1c
        /*09ae*/ 	.short	(.L_49 - .L_48)


	//   ....[0]....
.L_48:
        /*09b0*/ 	.word	0x000026f0


	//   ....[1]....
        /*09b4*/ 	.word	0x00002be0


	//   ....[2]....
        /*09b8*/ 	.word	0x00002c40


	//   ....[3]....
        /*09bc*/ 	.word	0x00003940


	//   ....[4]....
        /*09c0*/ 	.word	0x000049a0


	//   ....[5]....
        /*09c4*/ 	.word	0x000049e0


	//   ....[6]....
        /*09c8*/ 	.word	0x0000ace0


	//   ....[7]....
        /*09cc*/ 	.word	0x0000ad60


	//   ....[8]....
        /*09d0*/ 	.word	0x0000ad90


	//   ....[9]....
        /*09d4*/ 	.word	0x0000ae00


	//----- nvinfo : EIATTR_MAX_THREADS
	.align		4
.L_49:
        /*09d8*/ 	.byte	0x04, 0x05
        /*09da*/ 	.short	(.L_51 - .L_50)
.L_50:
        /*09dc*/ 	.word	0x00000100
        /*09e0*/ 	.word	0x00000001
        /*09e4*/ 	.word	0x00000001


	//----- nvinfo : EIATTR_CRS_STACK_SIZE
	.align		4
.L_51:
        /*09e8*/ 	.byte	0x04, 0x1e
        /*09ea*/ 	.short	(.L_53 - .L_52)
.L_52:
        /*09ec*/ 	.word	0x00000000


	//----- nvinfo : EIATTR_CBANK_PARAM_SIZE
	.align		4
.L_53:
        /*09f0*/ 	.byte	0x03, 0x19
        /*09f2*/ 	.short	0x0800


	//----- nvinfo : EIATTR_PARAM_CBANK
	.align		4
        /*09f4*/ 	.byte	0x04, 0x0a
        /*09f6*/ 	.short	(.L_55 - .L_54)
	.align		4
.L_54:
        /*09f8*/ 	.word	index@(.nv.constant0._ZN7cutlass13device_kernelINS_4gemm6kernel13GemmUniversalIN4cute5tupleIJiiiiEEENS1_10collective13CollectiveMmaINS1_35MainloopSm100TmaUmmaWarpSpecializedILi6ELi2ELi2ENS5_IJNS4_1CILi1EEESB_SB_EEEEENS5_IJNSA_ILi128EEENSA_ILi256EEENSA_ILi32EEEEEENS_6half_tENS5_IJSB_llEEESI_NS5_IJlSB_lEEENS4_8TiledMMAINS4_8MMA_AtomIJNS4_20SM100_MMA_F16BF16_SSISI_SI_fLi128ELi256ELNS4_4UMMA5MajorE1ELSP_0ELNSO_7ScaleInE0ELSQ_0EEEEEENS4_6LayoutISC_NS5_IJNSA_ILi0EEESU_SU_EEEEENS5_IJNS4_10UnderscoreESX_SX_EEEEENS4_13SM90_TMA_LOADENS4_14ComposedLayoutINS4_7SwizzleILi3ELi4ELi3EEENS4_18smem_ptr_flag_bitsILi16EEENST_INS5_IJNSA_ILi64EEENSA_ILi8EEEEEENS5_IJSB_S16_EEEEEEEvNS4_8identityES10_NS11_INS12_ILi2ELi4ELi3EEES15_NST_INS5_IJS17_SG_EEENS5_IJSG_SB_EEEEEEEvS1C_EENS_8epilogue10collective18CollectiveEpilogueINS1J_23Sm100TmaWarpSpecializedILi4ELi2ELi64ELb1ELb0EEEJSH_NS5_IJNST_ISE_SB_EENST_IS16_SB_EEEEESI_SK_SI_SK_NS1J_6fusion15FusionCallbacksIS1N_NS1R_17LinearCombinationISI_fSI_fLNS_15FloatRoundStyleE2EEESH_S1Q_JEEENS4_5SM1004TMEM4LOAD26SM100_TMEM_LOAD_32dp32b64xES10_NS11_IS13_S15_NST_INS5_IJS17_S16_EEENS5_IJS16_SB_EEEEEEENS4_39AutoVectorizingCopyWithAssumedAlignmentILi128EEENS4_14SM90_TMA_STOREES24_S26_S26_EEEvvEEEEvNT_6ParamsE)
        /*09fc*/ 	.short	0x0380
        /*09fe*/ 	.short	0x0800


	//----- nvinfo : EIATTR_SW_WAR
	.align		4
.L_55:
        /*0a00*/ 	.byte	0x04, 0x36
        /*0a02*/ 	.short	(.L_57 - .L_56)
.L_56:
        /*0a04*/ 	.word	0x00000008
.L_57:


//--------------------- .nv.callgraph             --------------------------
	.section	.nv.callgraph,"",@"SHT_CUDA_CALLGRAPH"
	.align	4
	.sectionentsize	8
	.align		4
        /*0000*/ 	.word	0x00000000
	.align		4
        /*0004*/ 	.word	0xffffffff
	.align		4
        /*0008*/ 	.word	index@(_ZN7cutlass13device_kernelINS_4gemm6kernel13GemmUniversalIN4cute5tupleIJiiiiEEENS1_10collective13CollectiveMmaINS1_35MainloopSm100TmaUmmaWarpSpecializedILi6ELi2ELi2ENS5_IJNS4_1CILi1EEESB_SB_EEEEENS5_IJNSA_ILi128EEENSA_ILi256EEENSA_ILi32EEEEEENS_6half_tENS5_IJSB_llEEESI_NS5_IJlSB_lEEENS4_8TiledMMAINS4_8MMA_AtomIJNS4_20SM100_MMA_F16BF16_SSISI_SI_fLi128ELi256ELNS4_4UMMA5MajorE1ELSP_0ELNSO_7ScaleInE0ELSQ_0EEEEEENS4_6LayoutISC_NS5_IJNSA_ILi0EEESU_SU_EEEEENS5_IJNS4_10UnderscoreESX_SX_EEEEENS4_13SM90_TMA_LOADENS4_14ComposedLayoutINS4_7SwizzleILi3ELi4ELi3EEENS4_18smem_ptr_flag_bitsILi16EEENST_INS5_IJNSA_ILi64EEENSA_ILi8EEEEEENS5_IJSB_S16_EEEEEEEvNS4_8identityES10_NS11_INS12_ILi2ELi4ELi3EEES15_NST_INS5_IJS17_SG_EEENS5_IJSG_SB_EEEEEEEvS1C_EENS_8epilogue10collective18CollectiveEpilogueINS1J_23Sm100TmaWarpSpecializedILi4ELi2ELi64ELb1ELb0EEEJSH_NS5_IJNST_ISE_SB_EENST_IS16_SB_EEEEESI_SK_SI_SK_NS1J_6fusion15FusionCallbacksIS1N_NS1R_17LinearCombinationISI_fSI_fLNS_15FloatRoundStyleE2EEESH_S1Q_JEEENS4_5SM1004TMEM4LOAD26SM100_TMEM_LOAD_32dp32b64xES10_NS11_IS13_S15_NST_INS5_IJS17_S16_EEENS5_IJS16_SB_EEEEEEENS4_39AutoVectorizingCopyWithAssumedAlignmentILi128EEENS4_14SM90_TMA_STOREES24_S26_S26_EEEvvEEEEvNT_6ParamsE)
	.align		4
        /*000c*/ 	.word	index@(__assertfail)
	.align		4
        /*0010*/ 	.word	0x00000000
	.align		4
        /*0014*/ 	.word	0xfffffffe
	.align		4
        /*0018*/ 	.word	0x00000000
	.align		4
        /*001c*/ 	.word	0xfffffffd
	.align		4
        /*0020*/ 	.word	0x00000000
	.align		4
        /*0024*/ 	.word	0xfffffffc


//--------------------- .nv.constant4             --------------------------
	.section	.nv.constant4,"a",@progbits
	.align	8
	.align		8
.nv.constant4:
        /*0000*/ 	.dword	__assertfail
	.align		8
        /*0008*/ 	.dword	__unnamed_1
	.align		8
        /*0010*/ 	.dword	__unnamed_2
	.align		8
        /*0018*/ 	.dword	_ZN40_INTERNAL_4b795aa9_4_k_cu_6f0a80e7_408604cuda3std3__45__cpo5beginE
	.align		8
        /*0020*/ 	.dword	_ZN40_INTERNAL_4b795aa9_4_k_cu_6f0a80e7_408604cuda3std3__45__cpo3endE
	.align		8
        /*0028*/ 	.dword	_ZN40_INTERNAL_4b795aa9_4_k_cu_6f0a80e7_408604cuda3std3__45__cpo6cbeginE
	.align		8
        /*0030*/ 	.dword	_ZN40_INTERNAL_4b795aa9_4_k_cu_6f0a80e7_408604cuda3std3__45__cpo4cendE
	.align		8
        /*0038*/ 	.dword	_ZN40_INTERNAL_4b795aa9_4_k_cu_6f0a80e7_408604cuda3std3__442_GLOBAL__N__4b795aa9_4_k_cu_6f0a80e7_408606ignoreE
	.align		8
        /*0040*/ 	.dword	_ZN40_INTERNAL_4b795aa9_4_k_cu_6f0a80e7_408604cuda3std3__419piecewise_constructE
	.align		8
        /*0048*/ 	.dword	_ZN40_INTERNAL_4b795aa9_4_k_cu_6f0a80e7_408604cuda3std3__48in_placeE
	.align		8
        /*0050*/ 	.dword	_ZN40_INTERNAL_4b795aa9_4_k_cu_6f0a80e7_408604cuda3std6ranges3__45__cpo4swapE
	.align		8
        /*0058*/ 	.dword	_ZN40_INTERNAL_4b795aa9_4_k_cu_6f0a80e7_408604cuda3std6ranges3__45__cpo9iter_moveE
	.align		8
        /*0060*/ 	.dword	_ZN40_INTERNAL_4b795aa9_4_k_cu_6f0a80e7_408604cute7productE
	.align		8
        /*0068*/ 	.dword	_ZN40_INTERNAL_4b795aa9_4_k_cu_6f0a80e7_408604cute1_E
	.align		8
        /*0070*/ 	.dword	$str$25
	.align		8
        /*0078*/ 	.dword	$str$26
	.align		8
        /*0080*/ 	.dword	$str$27
	.align		8
        /*0088*/ 	.dword	$str$28


//--------------------- .text._ZN7cutlass13device_kernelINS_4gemm6kernel13GemmUniversalIN4cute5tupleIJiiiiEEENS1_10collective13CollectiveMmaINS1_35MainloopSm100TmaUmmaWarpSpecializedILi6ELi2ELi2ENS5_IJNS4_1CILi1EEESB_SB_EEEEENS5_IJNSA_ILi128EEENSA_ILi256EEENSA_ILi32EEEEEENS_6half_tENS5_IJSB_llEEESI_NS5_IJlSB_lEEENS4_8TiledMMAINS4_8MMA_AtomIJNS4_20SM100_MMA_F16BF16_SSISI_SI_fLi128ELi256ELNS4_4UMMA5MajorE1ELSP_0ELNSO_7ScaleInE0ELSQ_0EEEEEENS4_6LayoutISC_NS5_IJNSA_ILi0EEESU_SU_EEEEENS5_IJNS4_10UnderscoreESX_SX_EEEEENS4_13SM90_TMA_LOADENS4_14ComposedLayoutINS4_7SwizzleILi3ELi4ELi3EEENS4_18smem_ptr_flag_bitsILi16EEENST_INS5_IJNSA_ILi64EEENSA_ILi8EEEEEENS5_IJSB_S16_EEEEEEEvNS4_8identityES10_NS11_INS12_ILi2ELi4ELi3EEES15_NST_INS5_IJS17_SG_EEENS5_IJSG_SB_EEEEEEEvS1C_EENS_8epilogue10collective18CollectiveEpilogueINS1J_23Sm100TmaWarpSpecializedILi4ELi2ELi64ELb1ELb0EEEJSH_NS5_IJNST_ISE_SB_EENST_IS16_SB_EEEEESI_SK_SI_SK_NS1J_6fusion15FusionCallbacksIS1N_NS1R_17LinearCombinationISI_fSI_fLNS_15FloatRoundStyleE2EEESH_S1Q_JEEENS4_5SM1004TMEM4LOAD26SM100_TMEM_LOAD_32dp32b64xES10_NS11_IS13_S15_NST_INS5_IJS17_S16_EEENS5_IJS16_SB_EEEEEEENS4_39AutoVectorizingCopyWithAssumedAlignmentILi128EEENS4_14SM90_TMA_STOREES24_S26_S26_EEEvvEEEEvNT_6ParamsE --------------------------
	.section	.text._ZN7cutlass13device_kernelINS_4gemm6kernel13GemmUniversalIN4cute5tupleIJiiiiEEENS1_10collective13CollectiveMmaINS1_35MainloopSm100TmaUmmaWarpSpecializedILi6ELi2ELi2ENS5_IJNS4_1CILi1EEESB_SB_EEEEENS5_IJNSA_ILi128EEENSA_ILi256EEENSA_ILi32EEEEEENS_6half_tENS5_IJSB_llEEESI_NS5_IJlSB_lEEENS4_8TiledMMAINS4_8MMA_AtomIJNS4_20SM100_MMA_F16BF16_SSISI_SI_fLi128ELi256ELNS4_4UMMA5MajorE1ELSP_0ELNSO_7ScaleInE0ELSQ_0EEEEEENS4_6LayoutISC_NS5_IJNSA_ILi0EEESU_SU_EEEEENS5_IJNS4_10UnderscoreESX_SX_EEEEENS4_13SM90_TMA_LOADENS4_14ComposedLayoutINS4_7SwizzleILi3ELi4ELi3EEENS4_18smem_ptr_flag_bitsILi16EEENST_INS5_IJNSA_ILi64EEENSA_ILi8EEEEEENS5_IJSB_S16_EEEEEEEvNS4_8identityES10_NS11_INS12_ILi2ELi4ELi3EEES15_NST_INS5_IJS17_SG_EEENS5_IJSG_SB_EEEEEEEvS1C_EENS_8epilogue10collective18CollectiveEpilogueINS1J_23Sm100TmaWarpSpecializedILi4ELi2ELi64ELb1ELb0EEEJSH_NS5_IJNST_ISE_SB_EENST_IS16_SB_EEEEESI_SK_SI_SK_NS1J_6fusion15FusionCallbacksIS1N_NS1R_17LinearCombinationISI_fSI_fLNS_15FloatRoundStyleE2EEESH_S1Q_JEEENS4_5SM1004TMEM4LOAD26SM100_TMEM_LOAD_32dp32b64xES10_NS11_IS13_S15_NST_INS5_IJS17_S16_EEENS5_IJS16_SB_EEEEEEENS4_39AutoVectorizingCopyWithAssumedAlignmentILi128EEENS4_14SM90_TMA_STOREES24_S26_S26_EEEvvEEEEvNT_6ParamsE,"ax",@progbits
	.align	128
.text._ZN7cutlass13device_kernelINS_4gemm6kernel13GemmUniversalIN4cute5tupleIJiiiiEEENS1_10collective13CollectiveMmaINS1_35MainloopSm100TmaUmmaWarpSpecializedILi6ELi2ELi2ENS5_IJNS4_1CILi1EEESB_SB_EEEEENS5_IJNSA_ILi128EEENSA_ILi256EEENSA_ILi32EEEEEENS_6half_tENS5_IJSB_llEEESI_NS5_IJlSB_lEEENS4_8TiledMMAINS4_8MMA_AtomIJNS4_20SM100_MMA_F16BF16_SSISI_SI_fLi128ELi256ELNS4_4UMMA5MajorE1ELSP_0ELNSO_7ScaleInE0ELSQ_0EEEEEENS4_6LayoutISC_NS5_IJNSA_ILi0EEESU_SU_EEEEENS5_IJNS4_10UnderscoreESX_SX_EEEEENS4_13SM90_TMA_LOADENS4_14ComposedLayoutINS4_7SwizzleILi3ELi4ELi3EEENS4_18smem_ptr_flag_bitsILi16EEENST_INS5_IJNSA_ILi64EEENSA_ILi8EEEEEENS5_IJSB_S16_EEEEEEEvNS4_8identityES10_NS11_INS12_ILi2ELi4ELi3EEES15_NST_INS5_IJS17_SG_EEENS5_IJSG_SB_EEEEEEEvS1C_EENS_8epilogue10collective18CollectiveEpilogueINS1J_23Sm100TmaWarpSpecializedILi4ELi2ELi64ELb1ELb0EEEJSH_NS5_IJNST_ISE_SB_EENST_IS16_SB_EEEEESI_SK_SI_SK_NS1J_6fusion15FusionCallbacksIS1N_NS1R_17LinearCombinationISI_fSI_fLNS_15FloatRoundStyleE2EEESH_S1Q_JEEENS4_5SM1004TMEM4LOAD26SM100_TMEM_LOAD_32dp32b64xES10_NS11_IS13_S15_NST_INS5_IJS17_S16_EEENS5_IJS16_SB_EEEEEEENS4_39AutoVectorizingCopyWithAssumedAlignmentILi128EEENS4_14SM90_TMA_STOREES24_S26_S26_EEEvvEEEEvNT_6ParamsE:
        .type           _ZN7cutlass13device_kernelINS_4gemm6kernel13GemmUniversalIN4cute5tupleIJiiiiEEENS1_10collective13CollectiveMmaINS1_35MainloopSm100TmaUmmaWarpSpecializedILi6ELi2ELi2ENS5_IJNS4_1CILi1EEESB_SB_EEEEENS5_IJNSA_ILi128EEENSA_ILi256EEENSA_ILi32EEEEEENS_6half_tENS5_IJSB_llEEESI_NS5_IJlSB_lEEENS4_8TiledMMAINS4_8MMA_AtomIJNS4_20SM100_MMA_F16BF16_SSISI_SI_fLi128ELi256ELNS4_4UMMA5MajorE1ELSP_0ELNSO_7ScaleInE0ELSQ_0EEEEEENS4_6LayoutISC_NS5_IJNSA_ILi0EEESU_SU_EEEEENS5_IJNS4_10UnderscoreESX_SX_EEEEENS4_13SM90_TMA_LOADENS4_14ComposedLayoutINS4_7SwizzleILi3ELi4ELi3EEENS4_18smem_ptr_flag_bitsILi16EEENST_INS5_IJNSA_ILi64EEENSA_ILi8EEEEEENS5_IJSB_S16_EEEEEEEvNS4_8identityES10_NS11_INS12_ILi2ELi4ELi3EEES15_NST_INS5_IJS17_SG_EEENS5_IJSG_SB_EEEEEEEvS1C_EENS_8epilogue10collective18CollectiveEpilogueINS1J_23Sm100TmaWarpSpecializedILi4ELi2ELi64ELb1ELb0EEEJSH_NS5_IJNST_ISE_SB_EENST_IS16_SB_EEEEESI_SK_SI_SK_NS1J_6fusion15FusionCallbacksIS1N_NS1R_17LinearCombinationISI_fSI_fLNS_15FloatRoundStyleE2EEESH_S1Q_JEEENS4_5SM1004TMEM4LOAD26SM100_TMEM_LOAD_32dp32b64xES10_NS11_IS13_S15_NST_INS5_IJS17_S16_EEENS5_IJS16_SB_EEEEEEENS4_39AutoVectorizingCopyWithAssumedAlignmentILi128EEENS4_14SM90_TMA_STOREES24_S26_S26_EEEvvEEEEvNT_6ParamsE,@function
        .size           _ZN7cutlass13device_kernelINS_4gemm6kernel13GemmUniversalIN4cute5tupleIJiiiiEEENS1_10collective13CollectiveMmaINS1_35MainloopSm100TmaUmmaWarpSpecializedILi6ELi2ELi2ENS5_IJNS4_1CILi1EEESB_SB_EEEEENS5_IJNSA_ILi128EEENSA_ILi256EEENSA_ILi32EEEEEENS_6half_tENS5_IJSB_llEEESI_NS5_IJlSB_lEEENS4_8TiledMMAINS4_8MMA_AtomIJNS4_20SM100_MMA_F16BF16_SSISI_SI_fLi128ELi256ELNS4_4UMMA5MajorE1ELSP_0ELNSO_7ScaleInE0ELSQ_0EEEEEENS4_6LayoutISC_NS5_IJNSA_ILi0EEESU_SU_EEEEENS5_IJNS4_10UnderscoreESX_SX_EEEEENS4_13SM90_TMA_LOADENS4_14ComposedLayoutINS4_7SwizzleILi3ELi4ELi3EEENS4_18smem_ptr_flag_bitsILi16EEENST_INS5_IJNSA_ILi64EEENSA_ILi8EEEEEENS5_IJSB_S16_EEEEEEEvNS4_8identityES10_NS11_INS12_ILi2ELi4ELi3EEES15_NST_INS5_IJS17_SG_EEENS5_IJSG_SB_EEEEEEEvS1C_EENS_8epilogue10collective18CollectiveEpilogueINS1J_23Sm100TmaWarpSpecializedILi4ELi2ELi64ELb1ELb0EEEJSH_NS5_IJNST_ISE_SB_EENST_IS16_SB_EEEEESI_SK_SI_SK_NS1J_6fusion15FusionCallbacksIS1N_NS1R_17LinearCombinationISI_fSI_fLNS_15FloatRoundStyleE2EEESH_S1Q_JEEENS4_5SM1004TMEM4LOAD26SM100_TMEM_LOAD_32dp32b64xES10_NS11_IS13_S15_NST_INS5_IJS17_S16_EEENS5_IJS16_SB_EEEEEEENS4_39AutoVectorizingCopyWithAssumedAlignmentILi128EEENS4_14SM90_TMA_STOREES24_S26_S26_EEEvvEEEEvNT_6ParamsE,(.L_x_176 - _ZN7cutlass13device_kernelINS_4gemm6kernel13GemmUniversalIN4cute5tupleIJiiiiEEENS1_10collective13CollectiveMmaINS1_35MainloopSm100TmaUmmaWarpSpecializedILi6ELi2ELi2ENS5_IJNS4_1CILi1EEESB_SB_EEEEENS5_IJNSA_ILi128EEENSA_ILi256EEENSA_ILi32EEEEEENS_6half_tENS5_IJSB_llEEESI_NS5_IJlSB_lEEENS4_8TiledMMAINS4_8MMA_AtomIJNS4_20SM100_MMA_F16BF16_SSISI_SI_fLi128ELi256ELNS4_4UMMA5MajorE1ELSP_0ELNSO_7ScaleInE0ELSQ_0EEEEEENS4_6LayoutISC_NS5_IJNSA_ILi0EEESU_SU_EEEEENS5_IJNS4_10UnderscoreESX_SX_EEEEENS4_13SM90_TMA_LOADENS4_14ComposedLayoutINS4_7SwizzleILi3ELi4ELi3EEENS4_18smem_ptr_flag_bitsILi16EEENST_INS5_IJNSA_ILi64EEENSA_ILi8EEEEEENS5_IJSB_S16_EEEEEEEvNS4_8identityES10_NS11_INS12_ILi2ELi4ELi3EEES15_NST_INS5_IJS17_SG_EEENS5_IJSG_SB_EEEEEEEvS1C_EENS_8epilogue10collective18CollectiveEpilogueINS1J_23Sm100TmaWarpSpecializedILi4ELi2ELi64ELb1ELb0EEEJSH_NS5_IJNST_ISE_SB_EENST_IS16_SB_EEEEESI_SK_SI_SK_NS1J_6fusion15FusionCallbacksIS1N_NS1R_17LinearCombinationISI_fSI_fLNS_15FloatRoundStyleE2EEESH_S1Q_JEEENS4_5SM1004TMEM4LOAD26SM100_TMEM_LOAD_32dp32b64xES10_NS11_IS13_S15_NST_INS5_IJS17_S16_EEENS5_IJS16_SB_EEEEEEENS4_39AutoVectorizingCopyWithAssumedAlignmentILi128EEENS4_14SM90_TMA_STOREES24_S26_S26_EEEvvEEEEvNT_6ParamsE)
        .other          _ZN7cutlass13device_kernelINS_4gemm6kernel13GemmUniversalIN4cute5tupleIJiiiiEEENS1_10collective13CollectiveMmaINS1_35MainloopSm100TmaUmmaWarpSpecializedILi6ELi2ELi2ENS5_IJNS4_1CILi1EEESB_SB_EEEEENS5_IJNSA_ILi128EEENSA_ILi256EEENSA_ILi32EEEEEENS_6half_tENS5_IJSB_llEEESI_NS5_IJlSB_lEEENS4_8TiledMMAINS4_8MMA_AtomIJNS4_20SM100_MMA_F16BF16_SSISI_SI_fLi128ELi256ELNS4_4UMMA5MajorE1ELSP_0ELNSO_7ScaleInE0ELSQ_0EEEEEENS4_6LayoutISC_NS5_IJNSA_ILi0EEESU_SU_EEEEENS5_IJNS4_10UnderscoreESX_SX_EEEEENS4_13SM90_TMA_LOADENS4_14ComposedLayoutINS4_7SwizzleILi3ELi4ELi3EEENS4_18smem_ptr_flag_bitsILi16EEENST_INS5_IJNSA_ILi64EEENSA_ILi8EEEEEENS5_IJSB_S16_EEEEEEEvNS4_8identityES10_NS11_INS12_ILi2ELi4ELi3EEES15_NST_INS5_IJS17_SG_EEENS5_IJSG_SB_EEEEEEEvS1C_EENS_8epilogue10collective18CollectiveEpilogueINS1J_23Sm100TmaWarpSpecializedILi4ELi2ELi64ELb1ELb0EEEJSH_NS5_IJNST_ISE_SB_EENST_IS16_SB_EEEEESI_SK_SI_SK_NS1J_6fusion15FusionCallbacksIS1N_NS1R_17LinearCombinationISI_fSI_fLNS_15FloatRoundStyleE2EEESH_S1Q_JEEENS4_5SM1004TMEM4LOAD26SM100_TMEM_LOAD_32dp32b64xES10_NS11_IS13_S15_NST_INS5_IJS17_S16_EEENS5_IJS16_SB_EEEEEEENS4_39AutoVectorizingCopyWithAssumedAlignmentILi128EEENS4_14SM90_TMA_STOREES24_S26_S26_EEEvvEEEEvNT_6ParamsE,@"STO_CUDA_ENTRY STV_DEFAULT"
_ZN7cutlass13device_kernelINS_4gemm6kernel13GemmUniversalIN4cute5tupleIJiiiiEEENS1_10collective13CollectiveMmaINS1_35MainloopSm100TmaUmmaWarpSpecializedILi6ELi2ELi2ENS5_IJNS4_1CILi1EEESB_SB_EEEEENS5_IJNSA_ILi128EEENSA_ILi256EEENSA_ILi32EEEEEENS_6half_tENS5_IJSB_llEEESI_NS5_IJlSB_lEEENS4_8TiledMMAINS4_8MMA_AtomIJNS4_20SM100_MMA_F16BF16_SSISI_SI_fLi128ELi256ELNS4_4UMMA5MajorE1ELSP_0ELNSO_7ScaleInE0ELSQ_0EEEEEENS4_6LayoutISC_NS5_IJNSA_ILi0EEESU_SU_EEEEENS5_IJNS4_10UnderscoreESX_SX_EEEEENS4_13SM90_TMA_LOADENS4_14ComposedLayoutINS4_7SwizzleILi3ELi4ELi3EEENS4_18smem_ptr_flag_bitsILi16EEENST_INS5_IJNSA_ILi64EEENSA_ILi8EEEEEENS5_IJSB_S16_EEEEEEEvNS4_8identityES10_NS11_INS12_ILi2ELi4ELi3EEES15_NST_INS5_IJS17_SG_EEENS5_IJSG_SB_EEEEEEEvS1C_EENS_8epilogue10collective18CollectiveEpilogueINS1J_23Sm100TmaWarpSpecializedILi4ELi2ELi64ELb1ELb0EEEJSH_NS5_IJNST_ISE_SB_EENST_IS16_SB_EEEEESI_SK_SI_SK_NS1J_6fusion15FusionCallbacksIS1N_NS1R_17LinearCombinationISI_fSI_fLNS_15FloatRoundStyleE2EEESH_S1Q_JEEENS4_5SM1004TMEM4LOAD26SM100_TMEM_LOAD_32dp32b64xES10_NS11_IS13_S15_NST_INS5_IJS17_S16_EEENS5_IJS16_SB_EEEEEEENS4_39AutoVectorizingCopyWithAssumedAlignmentILi128EEENS4_14SM90_TMA_STOREES24_S26_S26_EEEvvEEEEvNT_6ParamsE:
[----:B------:R-:W1:Y:S01]  /*0000*/  LDC R1, c[0x0][0x37c] ;  /* 0x0000df00ff017b82 */ /* 0x000e620000000800 */
[----:B------:R-:W2:Y:S01]  /*0010*/  S2R R170, SR_TID.X ;  /* 0x0000000000aa7919 */ /* 0x000ea20000002100 */
[----:B------:R-:W3:Y:S01]  /*0020*/  LDCU.64 UR4, c[0x0][0x890] ;  /* 0x00011200ff0477ac */ /* 0x000ee20008000a00 */
[----:B------:R-:W-:Y:S02]  /*0030*/  PRMT R155, RZ, 0x7610, R155 ;  /* 0x00007610ff9b7816 */ /* 0x000fe4000000009b */
[----:B------:R-:W-:Y:S01]  /*0040*/  ELECT P5, URZ, PT ;  /* 0x0000000000ff782f */ /* 0x000fe200038a0000 */
[----:B------:R-:W4:Y:S01]  /*0050*/  LDCU.64 UR46, c[0x0][0x358] ;  /* 0x00006b00ff2e77ac */ /* 0x000f220008000a00 */
[----:B---3--:R-:W-:-:S04]  /*0060*/  UISETP.NE.U32.AND UP0, UPT, UR4, URZ, UPT ;  /* 0x000000ff0400728c */ /* 0x008fc8000bf05070 */
[----:B------:R-:W-:Y:S01]  /*0070*/  UISETP.NE.AND.EX UP0, UPT, UR5, URZ, UPT, UP0 ;  /* 0x000000ff0500728c */ /* 0x000fe2000bf05300 */
[----:B--2---:R-:W-:-:S05]  /*0080*/  SHF.R.U32.HI R162, RZ, 0x5, R170 ;  /* 0x00000005ffa27819 */ /* 0x004fca00000116aa */
[----:B------:R-:W2:Y:S02]  /*0090*/  SHFL.IDX PT, R0, R162, RZ, 0x1f ;  /* 0x00001fffa2007589 */ /* 0x000ea400000e0000 */
[----:B--2---:R-:W-:Y:S01]  /*00a0*/  R2UR UR8, R0 ;  /* 0x00000000000872ca */ /* 0x004fe200000e0000 */
[----:B-1--4-:R-:W-:-:S14]  /*00b0*/  BRA.U UP0, `(.L_x_0) ;  /* 0x00000001002c7547 */ /* 0x012fdc000b800000 */
[----:B------:R-:W1:Y:S02]  /*00c0*/  LDCU.64 UR6, c[0x0][0x888] ;  /* 0x00011100ff0677ac */ /* 0x000e640008000a00 */
[----:B-1----:R-:W-:-:S04]  /*00d0*/  UISETP.NE.U32.AND UP0, UPT, UR6, URZ, UPT ;  /* 0x000000ff0600728c */ /* 0x002fc8000bf05070 */
[----:B------:R-:W-:-:S09]  /*00e0*/  UISETP.NE.AND.EX UP0, UPT, UR7, URZ, UPT, UP0 ;  /* 0x000000ff0700728c */ /* 0x000fd2000bf05300 */
[----:B------:R-:W-:Y:S05]  /*00f0*/  BRA.U !UP0, `(.L_x_1) ;  /* 0x0000000108107547 */ /* 0x000fea000b800000 */
[----:B------:R-:W1:Y:S02]  /*0100*/  LDC.64 R2, c[0x0][0x888] ;  /* 0x00022200ff027b82 */ /* 0x000e640000000a00 */
[----:B-1----:R1:W5:Y:S01]  /*0110*/  LDG.E R81, desc[UR46][R2.64] ;  /* 0x0000002e02517981 */ /* 0x002362000c1e1900 */
[----:B------:R-:W-:Y:S01]  /*0120*/  HFMA2 R155, -RZ, RZ, 0, 5.9604644775390625e-08 ;  /* 0x00000001ff9b7431 */ /* 0x000fe200000001ff */
[----:B------:R-:W-:Y:S05]  /*0130*/  BRA `(.L_x_0) ;  /* 0x00000000000c7947 */ /* 0x000fea0003800000 */
.L_x_1:
[----:B------:R-:W1:Y:S01]  /*0140*/  LDCU UR6, c[0x0][0x880] ;  /* 0x00011000ff0677ac */ /* 0x000e620008000800 */
[----:B------:R-:W-:Y:S01]  /*0150*/  HFMA2 R155, -RZ, RZ, 0, 5.9604644775390625e-08 ;  /* 0x00000001ff9b7431 */ /* 0x000fe200000001ff */
[----:B-1----:R-:W-:-:S07]  /*0160*/  MOV R81, UR6 ;  /* 0x0000000600517c02 */ /* 0x002fce0008000f00 */
.L_x_0:
[----:B------:R-:W2:Y:S02]  /*0170*/  LDCU.64 UR6, c[0x0][0x8b0] ;  /* 0x00011600ff0677ac */ /* 0x000ea40008000a00 */
[----:B--2---:R-:W-:-:S04]  /*0180*/  UISETP.NE.U32.AND UP0, UPT, UR6, URZ, UPT ;  /* 0x000000ff0600728c */ /* 0x004fc8000bf05070 */
[----:B------:R-:W-:-:S09]  /*0190*/  UISETP.NE.AND.EX UP0, UPT, UR7, URZ, UPT, UP0 ;  /* 0x000000ff0700728c */ /* 0x000fd2000bf05300 */
[----:B------:R-:W-:Y:S05]  /*01a0*/  BRA.U UP0, `(.L_x_2) ;  /* 0x0000000100247547 */ /* 0x000fea000b800000 */
[----:B------:R-:W2:Y:S02]  /*01b0*/  LDCU.64 UR6, c[0x0][0x8a8] ;  /* 0x00011500ff0677ac */ /* 0x000ea40008000a00 */
[----:B--2---:R-:W-:-:S04]  /*01c0*/  UISETP.NE.U32.AND UP0, UPT, UR6, URZ, UPT ;  /* 0x000000ff0600728c */ /* 0x004fc8000bf05070 */
[----:B------:R-:W-:-:S09]  /*01d0*/  UISETP.NE.AND.EX UP0, UPT, UR7, URZ, UPT, UP0 ;  /* 0x000000ff0700728c */ /* 0x000fd2000bf05300 */
[----:B------:R-:W-:Y:S05]  /*01e0*/  BRA.U !UP0, `(.L_x_3) ;  /* 0x00000001080c7547 */ /* 0x000fea000b800000 */
[----:B------:R-:W2:Y:S02]  /*01f0*/  LDC.64 R78, c[0x0][0x8a8] ;  /* 0x00022a00ff4e7b82 */ /* 0x000ea40000000a00 */
[----:B--2---:R2:W5:Y:S01]  /*0200*/  LDG.E R78, desc[UR46][R78.64] ;  /* 0x0000002e4e4e7981 */ /* 0x004562000c1e1900 */
[----:B------:R-:W-:Y:S05]  /*0210*/  BRA `(.L_x_2) ;  /* 0x0000000000087947 */ /* 0x000fea0003800000 */
.L_x_3:
[----:B------:R-:W2:Y:S02]  /*0220*/  LDCU UR6, c[0x0][0x8a0] ;  /* 0x00011400ff0677ac */ /* 0x000ea40008000800 */
[----:B--2---:R-:W-:Y:S02]  /*0230*/  MOV R78, UR6 ;  /* 0x00000006004e7c02 */ /* 0x004fe40008000f00 */
.L_x_2:
[----:B------:R-:W-:Y:S01]  /*0240*/  IMAD.U32 R0, RZ, RZ, UR8 ;  /* 0x00000008ff007e24 */ /* 0x000fe2000f8e00ff */
[----:B------:R-:W-:Y:S04]  /*0250*/  BSSY.RECONVERGENT B0, `(.L_x_4) ;  /* 0x000000c000007945 */ /* 0x000fe80003800200 */
[C---:B------:R-:W-:Y:S02]  /*0260*/  ISETP.NE.OR P1, PT, R0.reuse, 0x1, !P5 ;  /* 0x000000010000780c */ /* 0x040fe40006f25670 */
[----:B------:R-:W-:-:S11]  /*0270*/  ISETP.NE.OR P0, PT, R0, 0x3, !P5 ;  /* 0x000000030000780c */ /* 0x000fd60006f05670 */
[----:B------:R-:W-:Y:S05]  /*0280*/  @P1 BRA `(.L_x_5) ;  /* 0x0000000000201947 */ /* 0x000fea0003800000 */
[----:B------:R-:W3:Y:S02]  /*0290*/  LDCU.64 UR6, c[0x0][0x348] ;  /* 0x00006900ff0677ac */ /* 0x000ee40008000a00 */
[----:B---3--:R-:W-:Y:S02]  /*02a0*/  UIADD3 UR10, UP1, UPT, UR6, 0x80, URZ ;  /* 0x00000080060a7890 */ /* 0x008fe4000ff3e0ff */
[----:B------:R-:W-:Y:S02]  /*02b0*/  UIADD3 UR6, UP0, UPT, UR6, 0x180, URZ ;  /* 0x0000018006067890 */ /* 0x000fe4000ff1e0ff */
[----:B------:R-:W-:Y:S02]  /*02c0*/  UIADD3.X UR11, UPT, UPT, URZ, UR7, URZ, UP1, !UPT ;  /* 0x00000007ff0b7290 */ /* 0x000fe40008ffe4ff */
[----:B------:R-:W-:-:S07]  /*02d0*/  UIADD3.X UR7, UPT, UPT, URZ, UR7, URZ, UP0, !UPT ;  /* 0x00000007ff077290 */ /* 0x000fce00087fe4ff */
[----:B------:R3:W-:Y:S02]  /*02e0*/  UTMACCTL.PF [UR10] ;  /* 0x000000000a0079b9 */ /* 0x0007e40008040000 */
[----:B------:R3:W-:Y:S02]  /*02f0*/  UTMACCTL.PF [UR6] ;  /* 0x00000000060079b9 */ /* 0x0007e40008040000 */
[----:B---3--:R-:W-:Y:S01]  /*0300*/  NOP ;  /* 0x0000000000007918 */ /* 0x008fe20000000000 */
.L_x_5:
[----:B------:R-:W-:Y:S05]  /*0310*/  BSYNC.RECONVERGENT B0 ;  /* 0x0000000000007941 */ /* 0x000fea0003800200 */
.L_x_4:
[----:B------:R-:W-:Y:S04]  /*0320*/  BSSY.RECONVERGENT B0, `(.L_x_6) ;  /* 0x000000a000007945 */ /* 0x000fe80003800200 */
        /* <DEDUP_REMOVED lines=9> */
.L_x_7:
[----:B------:R-:W-:Y:S05]  /*03c0*/  BSYNC.RECONVERGENT B0 ;  /* 0x0000000000007941 */ /* 0x000fea0003800200 */
.L_x_6:
[----:B------:R-:W3:Y:S01]  /*03d0*/  LDCU.64 UR6, c[0x0][0x888] ;  /* 0x00011100ff0677ac */ /* 0x000ee20008000a00 */
[----:B------:R-:W-:Y:S02]  /*03e0*/  UISETP.EQ.U32.AND UP1, UPT, UR4, URZ, UPT ;  /* 0x000000ff0400728c */ /* 0x000fe4000bf22070 */
[----:B------:R-:W-:Y:S02]  /*03f0*/  UPLOP3.LUT UP2, UPT, UPT, UPT, UPT, 0x80, 0x8 ;  /* 0x000000000008789c */ /* 0x000fe40003f4f070 */
[----:B---3--:R-:W-:-:S04]  /*0400*/  UISETP.NE.U32.AND UP0, UPT, UR6, URZ, UPT ;  /* 0x000000ff0600728c */ /* 0x008fc8000bf05070 */
[----:B------:R-:W-:-:S04]  /*0410*/  UISETP.NE.AND.EX UP0, UPT, UR7, URZ, UPT, UP0 ;  /* 0x000000ff0700728c */ /* 0x000fc8000bf05300 */
[----:B------:R-:W-:-:S04]  /*0420*/  UISETP.EQ.OR.EX UP3, UPT, UR5, URZ, !UP0, UP1 ;  /* 0x000000ff0500728c */ /* 0x000fc8000c762710 */
[----:B------:R-:W-:-:S05]  /*0430*/  UP2UR UR50, UPR, URZ, 0x8 ;  /* 0x00000008ff327883 */ /* 0x000fca0008000000 */
[----:B------:R-:W-:Y:S07]  /*0440*/  BRA.U !UP3, `(.L_x_8) ;  /* 0x000000010b207547 */ /* 0x000fee000b800000 */
[----:B------:R-:W-:Y:S01]  /*0450*/  UISETP.NE.U32.AND UP2, UPT, UR4, URZ, UPT ;  /* 0x000000ff0400728c */ /* 0x000fe2000bf45070 */
[----:B-----5:R-:W-:Y:S01]  /*0460*/  FSETP.NEU.AND P0, PT, R81, RZ, PT ;  /* 0x000000ff5100720b */ /* 0x020fe20003f0d000 */
[----:B------:R-:W-:Y:S02]  /*0470*/  USEL UR4, URZ, 0xffffffff, UP0 ;  /* 0xffffffffff047887 */ /* 0x000fe40008000000 */
[----:B------:R-:W-:-:S10]  /*0480*/  UISETP.NE.AND.EX UP2, UPT, UR5, URZ, UPT, UP2 ;  /* 0x000000ff0500728c */ /* 0x000fd4000bf45320 */
[----:B------:R-:W-:Y:S01]  /*0490*/  VOTEU.ANY UP1, P0 ;  /* 0x0000000000ff7886 */ /* 0x000fe20000020100 */
[----:B------:R-:W-:-:S04]  /*04a0*/  @!UP2 USEL UR4, URZ, 0xffffffff, UP1 ;  /* 0xffffffffff04a887 */ /* 0x000fc80008800000 */
[----:B------:R-:W-:-:S04]  /*04b0*/  ULOP3.LUT UR4, UR4, 0x1, URZ, 0xc0, !UPT ;  /* 0x0000000104047892 */ /* 0x000fc8000f8ec0ff */
[----:B------:R-:W-:-:S11]  /*04c0*/  UISETP.NE.U32.AND UP2, UPT, UR4, 0x1, UPT ;  /* 0x000000010400788c */ /* 0x000fd6000bf45070 */
.L_x_8:
[----:B-1----:R-:W1:Y:S01]  /*04d0*/  SHFL.IDX PT, R2, R162, RZ, 0x1f ;  /* 0x00001fffa2027589 */ /* 0x002e6200000e0000 */
[----:B------:R-:W-:-:S04]  /*04e0*/  UISETP.NE.AND UP1, UPT, UR8, 0x2, UPT ;  /* 0x000000020800788c */ /* 0x000fc8000bf25270 */
[----:B------:R-:W-:Y:S01]  /*04f0*/  USEL UR6, URZ, 0x1, UP1 ;  /* 0x00000001ff067887 */ /* 0x000fe20008800000 */
[----:B-1----:R-:W-:-:S13]  /*0500*/  ISETP.NE.AND P0, PT, R2, RZ, PT ;  /* 0x000000ff0200720c */ /* 0x002fda0003f05270 */
[----:B------:R-:W-:Y:S05]  /*0510*/  @P0 BRA `(.L_x_9) ;  /* 0x0000000000580947 */ /* 0x000fea0003800000 */
[----:B------:R-:W1:Y:S01]  /*0520*/  S2UR UR5, SR_CgaCtaId ;  /* 0x00000000000579c3 */ /* 0x000e620000008800 */
[----:B------:R-:W-:Y:S01]  /*0530*/  UMOV UR7, 0x400 ;  /* 0x0000040000077882 */ /* 0x000fe20000000000 */
[----:B------:R-:W-:Y:S01]  /*0540*/  UMOV UR4, 0x1 ;  /* 0x0000000100047882 */ /* 0x000fe20000000000 */
[----:B------:R-:W-:Y:S01]  /*0550*/  ELECT P0, URZ, PT ;  /* 0x0000000000ff782f */ /* 0x000fe20003800000 */
[----:B------:R-:W-:-:S04]  /*0560*/  UIADD3 UR10, UPT, UPT, -UR4, 0x100000, URZ ;  /* 0x00100000040a7890 */ /* 0x000fc8000fffe1ff */
[----:B------:R-:W-:Y:S02]  /*0570*/  USHF.L.U32 UR11, UR10, 0xb, URZ ;  /* 0x0000000b0a0b7899 */ /* 0x000fe400080006ff */
[----:B------:R-:W-:Y:S02]  /*0580*/  USHF.L.U32 UR10, UR10, 0x1, URZ ;  /* 0x000000010a0a7899 */ /* 0x000fe400080006ff */
[----:B-1----:R-:W-:Y:S01]  /*0590*/  ULEA UR5, UR5, UR7, 0x18 ;  /* 0x0000000705057291 */ /* 0x002fe2000f8ec0ff */
[----:B------:R-:W1:Y:S11]  /*05a0*/  FENCE.VIEW.ASYNC.S ;  /* 0x00000000000073c6 */ /* 0x000e760000000000 */
[----:B-1----:R1:W3:Y:S01]  /*05b0*/  SYNCS.EXCH.64 URZ, [UR5], UR10 ;  /* 0x0000000a05ff75b2 */ /* 0x0022e20008000100 */
[----:B------:R1:W4:Y:S01]  /*05c0*/  SYNCS.EXCH.64 URZ, [UR5+0x30], UR10 ;  /* 0x0000300a05ff75b2 */ /* 0x0003220008000100 */
[----:B------:R1:W1:Y:S01]  /*05d0*/  SYNCS.EXCH.64 URZ, [UR5+0x8], UR10 ;  /* 0x0000080a05ff75b2 */ /* 0x0002620008000100 */
        /* <DEDUP_REMOVED lines=9> */
[----:B------:R-:W-:Y:S01]  /*0670*/  NOP ;  /* 0x0000000000007918 */ /* 0x000fe20000000000 */
.L_x_9:
[----:B------:R-:W2:Y:S01]  /*0680*/  SHFL.IDX PT, R2, R162, RZ, 0x1f ;  /* 0x00001fffa2027589 */ /* 0x000ea200000e0000 */
[----:B------:R-:W-:Y:S01]  /*0690*/  NOP ;  /* 0x0000000000007918 */ /* 0x000fe20000000000 */
[----:B--2---:R-:W-:-:S13]  /*06a0*/  ISETP.NE.AND P0, PT, R2, 0x1, PT ;  /* 0x000000010200780c */ /* 0x004fda0003f05270 */
[----:B------:R-:W-:Y:S05]  /*06b0*/  @P0 BRA `(.L_x_10) ;  /* 0x0000000000580947 */ /* 0x000fea0003800000 */
[----:B------:R-:W2:Y:S01]  /*06c0*/  S2UR UR7, SR_CgaCtaId ;  /* 0x00000000000779c3 */ /* 0x000ea20000008800 */
[----:B------:R-:W-:Y:S01]  /*06d0*/  UMOV UR9, 0x400 ;  /* 0x0000040000097882 */ /* 0x000fe20000000000 */
[----:B-1----:R-:W-:Y:S01]  /*06e0*/  UMOV UR5, 0x20 ;  /* 0x0000002000057882 */ /* 0x002fe20000000000 */
[----:B------:R-:W-:Y:S01]  /*06f0*/  UMOV UR4, 0x80 ;  /* 0x0000008000047882 */ /* 0x000fe20000000000 */
[----:B------:R-:W-:-:S04]  /*0700*/  UIADD3 UR10, UPT, UPT, -UR5, 0x100000, URZ ;  /* 0x00100000050a7890 */ /* 0x000fc8000fffe1ff */
[----:B------:R-:W-:Y:S02]  /*0710*/  USHF.L.U32 UR11, UR10, 0xb, URZ ;  /* 0x0000000b0a0b7899 */ /* 0x000fe400080006ff */
[----:B------:R-:W-:Y:S02]  /*0720*/  USHF.L.U32 UR10, UR10, 0x1, URZ ;  /* 0x000000010a0a7899 */ /* 0x000fe400080006ff */
[----:B------:R-:W-:-:S04]  /*0730*/  UIADD3 UR4, UPT, UPT, -UR4, 0x100000, URZ ;  /* 0x0010000004047890 */ /* 0x000fc8000fffe1ff */
[----:B------:R-:W-:Y:S02]  /*0740*/  USHF.L.U32 UR5, UR4, 0xb, URZ ;  /* 0x0000000b04057899 */ /* 0x000fe400080006ff */
[----:B------:R-:W-:Y:S01]  /*0750*/  USHF.L.U32 UR4, UR4, 0x1, URZ ;  /* 0x0000000104047899 */ /* 0x000fe200080006ff */
[----:B------:R-:W-:Y:S01]  /*0760*/  ELECT P0, URZ, PT ;  /* 0x0000000000ff782f */ /* 0x000fe20003800000 */
[----:B--2---:R-:W-:Y:S01]  /*0770*/  ULEA UR7, UR7, UR9, 0x18 ;  /* 0x0000000907077291 */ /* 0x004fe2000f8ec0ff */
[----:B------:R-:W1:Y:S11]  /*0780*/  FENCE.VIEW.ASYNC.S ;  /* 0x00000000000073c6 */ /* 0x000e760000000000 */
[----:B-1----:R2:W1:Y:S01]  /*0790*/  SYNCS.EXCH.64 URZ, [UR7+0x60], UR10 ;  /* 0x0000600a07ff75b2 */ /* 0x0024620008000100 */
[----:B------:R2:W1:Y:S01]  /*07a0*/  SYNCS.EXCH.64 URZ, [UR7+0x80], UR4 ;  /* 0x0000800407ff75b2 */ /* 0x0004620008000100 */
[----:B------:R2:W1:Y:S01]  /*07b0*/  SYNCS.EXCH.64 URZ, [UR7+0x68], UR10 ;  /* 0x0000680a07ff75b2 */ /* 0x0004620008000100 */
[----:B------:R2:W1:Y:S01]  /*07c0*/  SYNCS.EXCH.64 URZ, [UR7+0x88], UR4 ;  /* 0x0000880407ff75b2 */ /* 0x0004620008000100 */
[----:B------:R2:W1:Y:S01]  /*07d0*/  SYNCS.EXCH.64 URZ, [UR7+0x70], UR10 ;  /* 0x0000700a07ff75b2 */ /* 0x0004620008000100 */
[----:B------:R2:W1:Y:S01]  /*07e0*/  SYNCS.EXCH.64 URZ, [UR7+0x90], UR4 ;  /* 0x0000900407ff75b2 */ /* 0x0004620008000100 */
[----:B------:R2:W1:Y:S01]  /*07f0*/  SYNCS.EXCH.64 URZ, [UR7+0x78], UR10 ;  /* 0x0000780a07ff75b2 */ /* 0x0004620008000100 */
[----:B------:R2:W1:Y:S02]  /*0800*/  SYNCS.EXCH.64 URZ, [UR7+0x98], UR4 ;  /* 0x0000980407ff75b2 */ /* 0x0004640008000100 */
[----:B--2---:R-:W-:Y:S01]  /*0810*/  NOP ;  /* 0x0000000000007918 */ /* 0x004fe20000000000 */
.L_x_10:
[----:B------:R-:W2:Y:S01]  /*0820*/  SHFL.IDX PT, R2, R162, RZ, 0x1f ;  /* 0x00001fffa2027589 */ /* 0x000ea200000e0000 */
[----:B------:R-:W-:Y:S01]  /*0830*/  NOP ;  /* 0x0000000000007918 */ /* 0x000fe20000000000 */
[----:B--2---:R-:W-:-:S13]  /*0840*/  ISETP.NE.AND P0, PT, R2, 0x3, PT ;  /* 0x000000030200780c */ /* 0x004fda0003f05270 */
[----:B------:R-:W-:Y:S05]  /*0850*/  @P0 BRA `(.L_x_11) ;  /* 0x0000000000300947 */ /* 0x000fea0003800000 */
[----:B-1----:R-:W1:Y:S01]  /*0860*/  S2UR UR5, SR_CgaCtaId ;  /* 0x00000000000579c3 */ /* 0x002e620000008800 */
        /* <DEDUP_REMOVED lines=8> */
[----:B-1----:R2:W1:Y:S01]  /*08f0*/  SYNCS.EXCH.64 URZ, [UR5+0xa0], UR10 ;  /* 0x0000a00a05ff75b2 */ /* 0x0024620008000100 */
[----:B------:R2:W1:Y:S02]  /*0900*/  SYNCS.EXCH.64 URZ, [UR5+0xa8], UR10 ;  /* 0x0000a80a05ff75b2 */ /* 0x0004640008000100 */
[----:B--2---:R-:W-:Y:S01]  /*0910*/  NOP ;  /* 0x0000000000007918 */ /* 0x004fe20000000000 */
.L_x_11:
[----:B------:R-:W2:Y:S01]  /*0920*/  SHFL.IDX PT, R2, R162, RZ, 0x1f ;  /* 0x00001fffa2027589 */ /* 0x000ea200000e0000 */
[----:B------:R-:W-:Y:S01]  /*0930*/  NOP ;  /* 0x0000000000007918 */ /* 0x000fe20000000000 */
[----:B--2---:R-:W-:-:S13]  /*0940*/  ISETP.NE.AND P0, PT, R2, 0x4, PT ;  /* 0x000000040200780c */ /* 0x004fda0003f05270 */
[----:B------:R-:W-:Y:S05]  /*0950*/  @P0 BRA `(.L_x_12) ;  /* 0x00000000004c0947 */ /* 0x000fea0003800000 */
[----:B-1----:R-:W1:Y:S01]  /*0960*/  S2UR UR5, SR_CgaCtaId ;  /* 0x00000000000579c3 */ /* 0x002e620000008800 */
[----:B------:R-:W-:Y:S01]  /*0970*/  UMOV UR9, 0x100 ;  /* 0x0000010000097882 */ /* 0x000fe20000000000 */
[----:B------:R-:W-:Y:S01]  /*0980*/  UMOV UR7, 0x400 ;  /* 0x0000040000077882 */ /* 0x000fe20000000000 */
[----:B------:R-:W-:Y:S01]  /*0990*/  USEL UR9, UR9, 0xe0, UP2 ;  /* 0x000000e009097887 */ /* 0x000fe20009000000 */
[----:B------:R-:W-:Y:S01]  /*09a0*/  UMOV UR4, 0x1 ;  /* 0x0000000100047882 */ /* 0x000fe20000000000 */
[----:B------:R-:W-:Y:S01]  /*09b0*/  ELECT P0, URZ, PT ;  /* 0x0000000000ff782f */ /* 0x000fe20003800000 */
[----:B------:R-:W-:-:S04]  /*09c0*/  UIADD3 UR10, UPT, UPT, -UR4, 0x100000, URZ ;  /* 0x00100000040a7890 */ /* 0x000fc8000fffe1ff */
[----:B------:R-:W-:Y:S02]  /*09d0*/  USHF.L.U32 UR11, UR10, 0xb, URZ ;  /* 0x0000000b0a0b7899 */ /* 0x000fe400080006ff */
[----:B------:R-:W-:Y:S02]  /*09e0*/  USHF.L.U32 UR10, UR10, 0x1, URZ ;  /* 0x000000010a0a7899 */ /* 0x000fe400080006ff */
[----:B------:R-:W-:-:S04]  /*09f0*/  UIADD3 UR12, UPT, UPT, -UR9, 0x100000, URZ ;  /* 0x00100000090c7890 */ /* 0x000fc8000fffe1ff */
[----:B------:R-:W-:Y:S02]  /*0a00*/  USHF.L.U32 UR13, UR12, 0xb, URZ ;  /* 0x0000000b0c0d7899 */ /* 0x000fe400080006ff */
[----:B------:R-:W-:Y:S02]  /*0a10*/  USHF.L.U32 UR12, UR12, 0x1, URZ ;  /* 0x000000010c0c7899 */ /* 0x000fe400080006ff */
[----:B-1----:R-:W-:Y:S01]  /*0a20*/  ULEA UR5, UR5, UR7, 0x18 ;  /* 0x0000000705057291 */ /* 0x002fe2000f8ec0ff */
[----:B------:R-:W1:Y:S11]  /*0a30*/  FENCE.VIEW.ASYNC.S ;  /* 0x00000000000073c6 */ /* 0x000e760000000000 */
[----:B-1----:R2:W1:Y:S01]  /*0a40*/  SYNCS.EXCH.64 URZ, [UR5+0xb0], UR10 ;  /* 0x0000b00a05ff75b2 */ /* 0x0024620008000100 */
[----:B------:R2:W1:Y:S01]  /*0a50*/  SYNCS.EXCH.64 URZ, [UR5+0xc0], UR12 ;  /* 0x0000c00c05ff75b2 */ /* 0x0004620008000100 */
[----:B------:R2:W1:Y:S01]  /*0a60*/  SYNCS.EXCH.64 URZ, [UR5+0xb8], UR10 ;  /* 0x0000b80a05ff75b2 */ /* 0x0004620008000100 */
[----:B------:R2:W1:Y:S02]  /*0a70*/  SYNCS.EXCH.64 URZ, [UR5+0xc8], UR12 ;  /* 0x0000c80c05ff75b2 */ /* 0x0004640008000100 */
[----:B--2---:R-:W-:Y:S01]  /*0a80*/  NOP ;  /* 0x0000000000007918 */ /* 0x004fe20000000000 */
.L_x_12:
        /* <DEDUP_REMOVED lines=20> */
[----:B------:R2:W1:Y:S02]  /*0bd0*/  SYNCS.EXCH.64 URZ, [UR7+0xe8], UR4 ;  /* 0x0000e80407ff75b2 */ /* 0x0004640008000100 */
[----:B--2---:R-:W-:Y:S01]  /*0be0*/  NOP ;  /* 0x0000000000007918 */ /* 0x004fe20000000000 */
.L_x_13:
        /* <DEDUP_REMOVED lines=18> */
.L_x_14:
[----:B-1----:R-:W1:Y:S01]  /*0d10*/  S2UR UR5, SR_CTAID.X ;  /* 0x00000000000579c3 */ /* 0x002e620000002500 */
[----:B------:R-:W-:-:S05]  /*0d20*/  CS2R.32 R156, SR_CgaSize ;  /* 0x00000000009c7805 */ /* 0x000fca0000008a00 */
[----:B------:R-:W-:-:S05]  /*0d30*/  IMAD R156, R156, -0xa0, RZ ;  /* 0xffffff609c9c7824 */ /* 0x000fca00078e02ff */
[----:B------:R-:W-:-:S14]  /*0d40*/  R2UR UR9, R156 ;  /* 0x000000009c0972ca */ /* 0x000fdc00000e0000 */
[----:B------:R-:W2:Y:S01]  /*0d50*/  LDCU UR9, c[0x0][UR9+0x2b0] ;  /* 0x00005600090977ac */ /* 0x000ea20008000800 */
[----:B------:R-:W-:Y:S01]  /*0d60*/  NOP ;  /* 0x0000000000007918 */ /* 0x000fe20000000000 */
[----:B------:R-:W-:-:S05]  /*0d70*/  CS2R.32 R156, SR_CgaSize ;  /* 0x00000000009c7805 */ /* 0x000fca0000008a00 */
[----:B------:R-:W-:-:S05]  /*0d80*/  IMAD R156, R156, -0xa0, RZ ;  /* 0xffffff609c9c7824 */ /* 0x000fca00078e02ff */
[----:B------:R-:W-:-:S14]  /*0d90*/  R2UR UR7, R156 ;  /* 0x000000009c0772ca */ /* 0x000fdc00000e0000 */
[----:B------:R-:W3:Y:S01]  /*0da0*/  LDCU UR7, c[0x0][UR7+0x2b4] ;  /* 0x00005680070777ac */ /* 0x000ee20008000800 */
[----:B------:R-:W4:Y:S08]  /*0db0*/  S2UR UR4, SR_CTAID.Y ;  /* 0x00000000000479c3 */ /* 0x000f300000002600 */
[----:B------:R-:W3:Y:S01]  /*0dc0*/  LDC R9, c[0x0][0xb24] ;  /* 0x0002c900ff097b82 */ /* 0x000ee20000000800 */
[----:B-1----:R-:W-:-:S02]  /*0dd0*/  I2FP.F32.U32 R4, UR5 ;  /* 0x0000000500047c45 */ /* 0x002fc40008201000 */
[----:B------:R-:W-:-:S05]  /*0de0*/  CS2R.32 R5, SR_CgaSize ;  /* 0x0000000000057805 */ /* 0x000fca0000008a00 */
[----:B------:R-:W-:-:S06]  /*0df0*/  IMAD R5, R5, -0xa0, RZ ;  /* 0xffffff6005057824 */ /* 0x000fcc00078e02ff */
[----:B------:R-:W1:Y:S01]  /*0e00*/  LDC R5, c[0x0][R5+0x2a0] ;  /* 0x0000a80005057b82 */ /* 0x000e620000000800 */
[----:B------:R-:W-:Y:S01]  /*0e10*/  MOV R21, UR5 ;  /* 0x0000000500157c02 */ /* 0x000fe20008000f00 */
[----:B--2---:R-:W-:Y:S01]  /*0e20*/  FMUL R4, R4, UR9 ;  /* 0x0000000904047c20 */ /* 0x004fe20008400000 */
[----:B----4-:R-:W-:Y:S02]  /*0e30*/  I2FP.F32.U32 R2, UR4 ;  /* 0x0000000400027c45 */ /* 0x010fe40008201000 */
[----:B------:R-:W-:-:S05]  /*0e40*/  CS2R.32 R3, SR_CgaSize ;  /* 0x0000000000037805 */ /* 0x000fca0000008a00 */
[----:B------:R-:W-:-:S06]  /*0e50*/  IMAD R3, R3, -0xa0, RZ ;  /* 0xffffff6003037824 */ /* 0x000fcc00078e02ff */
[----:B------:R-:W2:Y:S01]  /*0e60*/  LDC R3, c[0x0][R3+0x2a4] ;  /* 0x0000a90003037b82 */ /* 0x000ea20000000800 */
[----:B------:R-:W4:Y:S01]  /*0e70*/  F2I.U32.TRUNC.NTZ R156, R4 ;  /* 0x00000004009c7305 */ /* 0x000f22000020f000 */
[----:B------:R-:W-:Y:S01]  /*0e80*/  MOV R20, UR4 ;  /* 0x0000000400147c02 */ /* 0x000fe20008000f00 */
[----:B---3--:R-:W-:-:S05]  /*0e90*/  FMUL R2, R2, UR7 ;  /* 0x0000000702027c20 */ /* 0x008fca0008400000 */
[----:B------:R-:W-:Y:S01]  /*0ea0*/  BAR.SYNC.DEFER_BLOCKING 0x0 ;  /* 0x0000000000007b1d */ /* 0x000fe20000010000 */
[----:B------:R-:W-:-:S05]  /*0eb0*/  ISETP.GE.AND P0, PT, R9, 0x1, PT ;  /* 0x000000010900780c */ /* 0x000fca0003f06270 */
[----:B------:R-:W3:Y:S02]  /*0ec0*/  F2I.U32.TRUNC.NTZ R154, R2 ;  /* 0x00000002009a7305 */ /* 0x000ee4000020f000 */
[----:B------:R-:W2:Y:S01]  /*0ed0*/  S2UR UR36, SR_CTAID.Z ;  /* 0x00000000002479c3 */ /* 0x000ea20000002700 */
[----:B----4-:R-:W-:-:S05]  /*0ee0*/  IADD3 R156, PT, PT, -R156, RZ, RZ ;  /* 0x000000ff9c9c7210 */ /* 0x010fca0007ffe1ff */
[----:B-1----:R-:W-:Y:S01]  /*0ef0*/  IMAD R156, R5, R156, UR5 ;  /* 0x00000005059c7e24 */ /* 0x002fe2000f8e029c */
[----:B---3--:R-:W-:-:S05]  /*0f00*/  IADD3 R154, PT, PT, -R154, RZ, RZ ;  /* 0x000000ff9a9a7210 */ /* 0x008fca0007ffe1ff */
[----:B--2---:R-:W-:Y:S01]  /*0f10*/  IMAD R154, R3, R154, UR4 ;  /* 0x00000004039a7e24 */ /* 0x004fe2000f8e029a */
[----:B------:R-:W-:Y:S06]  /*0f20*/  @!P0 BRA `(.L_x_15) ;  /* 0x0000000000b88947 */ /* 0x000fec0003800000 */
[----:B------:R-:W1:Y:S01]  /*0f30*/  LDC.64 R4, c[0x0][0xb18] ;  /* 0x0002c600ff047b82 */ /* 0x000e620000000a00 */
[----:B------:R-:W-:-:S07]  /*0f40*/  ISETP.NE.AND P0, PT, R9, 0x1, PT ;  /* 0x000000010900780c */ /* 0x000fce0003f05270 */
[----:B------:R-:W2:Y:S08]  /*0f50*/  LDC R10, c[0x0][0xb0c] ;  /* 0x0002c300ff0a7b82 */ /* 0x000eb00000000800 */
[----:B------:R-:W3:Y:S08]  /*0f60*/  LDC R11, c[0x0][0x370] ;  /* 0x0000dc00ff0b7b82 */ /* 0x000ef00000000800 */
[----:B------:R-:W4:Y:S01]  /*0f70*/  LDC R12, c[0x0][0x374] ;  /* 0x0000dd00ff0c7b82 */ /* 0x000f220000000800 */
[----:B-1----:R-:W-:-:S07]  /*0f80*/  ISETP.NE.AND P1, PT, R4, 0x1, PT ;  /* 0x000000010400780c */ /* 0x002fce0003f25270 */
[----:B------:R-:W3:Y:S01]  /*0f90*/  LDC.64 R6, c[0x0][0xb10] ;  /* 0x0002c400ff067b82 */ /* 0x000ee20000000a00 */
[----:B--2---:R-:W-:-:S07]  /*0fa0*/  ISETP.NE.AND P2, PT, R10, 0x1, PT ;  /* 0x000000010a00780c */ /* 0x004fce0003f45270 */
[----:B------:R-:W1:Y:S08]  /*0fb0*/  LDC R8, c[0x0][0xb20] ;  /* 0x0002c800ff087b82 */ /* 0x000e700000000800 */
[----:B------:R-:W2:Y:S01]  /*0fc0*/  LDC.64 R2, c[0x0][0xb28] ;  /* 0x0002ca00ff027b82 */ /* 0x000ea20000000a00 */
[----:B----4-:R-:W-:-:S04]  /*0fd0*/  IMAD.HI.U32 R13, R12, R5, RZ ;  /* 0x000000050c0d7227 */ /* 0x010fc800078e00ff */
[----:B------:R-:W-:-:S04]  /*0fe0*/  IMAD.HI.U32 R5, R20, R5, RZ ;  /* 0x0000000514057227 */ /* 0x000fc800078e00ff */
[----:B---3--:R-:W-:-:S04]  /*0ff0*/  IMAD.HI.U32 R14, R11, R6, RZ ;  /* 0x000000060b0e7227 */ /* 0x008fc800078e00ff */
[C---:B------:R-:W-:Y:S01]  /*1000*/  IMAD.HI.U32 R16, R21.reuse, R6, RZ ;  /* 0x0000000615107227 */ /* 0x040fe200078e00ff */
[-C--:B------:R-:W-:Y:S02]  /*1010*/  @P2 SHF.R.U32.HI R11, RZ, R7.reuse, R14 ;  /* 0x00000007ff0b2219 */ /* 0x080fe4000001160e */
[-C--:B-1----:R-:W-:Y:S02]  /*1020*/  @P1 SHF.R.U32.HI R12, RZ, R8.reuse, R13 ;  /* 0x00000008ff0c1219 */ /* 0x082fe4000001160d */
[----:B------:R-:W-:Y:S02]  /*1030*/  SHF.R.U32.HI R5, RZ, R8, R5 ;  /* 0x00000008ff057219 */ /* 0x000fe40000011605 */
[----:B------:R-:W-:Y:S02]  /*1040*/  SHF.R.U32.HI R16, RZ, R7, R16 ;  /* 0x00000007ff107219 */ /* 0x000fe40000011610 */
[----:B------:R-:W-:Y:S01]  /*1050*/  SEL R5, R20, R5, !P1 ;  /* 0x0000000514057207 */ /* 0x000fe20004800000 */
[----:B--2---:R-:W-:Y:S01]  /*1060*/  IMAD.HI.U32 R14, R12, R2, RZ ;  /* 0x000000020c0e7227 */ /* 0x004fe200078e00ff */
[----:B------:R-:W-:-:S02]  /*1070*/  SEL R7, R21, R16, !P2 ;  /* 0x0000001015077207 */ /* 0x000fc40005000000 */
[----:B------:R-:W-:Y:S01]  /*1080*/  IADD3 R13, PT, PT, -R5, RZ, RZ ;  /* 0x000000ff050d7210 */ /* 0x000fe20007ffe1ff */
[----:B------:R-:W-:Y:S01]  /*1090*/  IMAD.HI.U32 R6, R11, R2, RZ ;  /* 0x000000020b067227 */ /* 0x000fe200078e00ff */
[----:B------:R-:W-:-:S03]  /*10a0*/  @P0 SHF.R.U32.HI R12, RZ, R3, R14 ;  /* 0x00000003ff0c0219 */ /* 0x000fc6000001160e */
[----:B------:R-:W-:Y:S01]  /*10b0*/  IMAD R13, R4, R13, R20 ;  /* 0x0000000d040d7224 */ /* 0x000fe200078e0214 */
[----:B------:R-:W-:Y:S01]  /*10c0*/  @P0 SHF.R.U32.HI R11, RZ, R3, R6 ;  /* 0x00000003ff0b0219 */ /* 0x000fe20000011606 */
[----:B------:R-:W-:-:S04]  /*10d0*/  IMAD R12, R12, R9, RZ ;  /* 0x000000090c0c7224 */ /* 0x000fc800078e02ff */
[----:B------:R-:W-:Y:S01]  /*10e0*/  IMAD R6, R11, R9, RZ ;  /* 0x000000090b067224 */ /* 0x000fe200078e02ff */
[----:B------:R-:W-:-:S04]  /*10f0*/  ISETP.GE.AND P1, PT, R5, R12, PT ;  /* 0x0000000c0500720c */ /* 0x000fc80003f26270 */
[----:B------:R-:W-:Y:S01]  /*1100*/  ISETP.GE.OR P1, PT, R7, R6, P1 ;  /* 0x000000060700720c */ /* 0x000fe20000f26670 */
[----:B------:R-:W-:-:S05]  /*1110*/  IMAD.HI.U32 R6, R5, R2, RZ ;  /* 0x0000000205067227 */ /* 0x000fca00078e00ff */
[----:B------:R-:W-:-:S04]  /*1120*/  SHF.R.U32.HI R6, RZ, R3, R6 ;  /* 0x00000003ff067219 */ /* 0x000fc80000011606 */
[----:B------:R-:W-:-:S03]  /*1130*/  SEL R6, R5, R6, !P0 ;  /* 0x0000000605067207 */ /* 0x000fc60004000000 */
[----:B------:R-:W-:Y:S01]  /*1140*/  @!P1 IMAD.HI.U32 R8, R7, R2, RZ ;  /* 0x0000000207089227 */ /* 0x000fe200078e00ff */
[----:B------:R-:W-:-:S04]  /*1150*/  IADD3 R2, PT, PT, -R6, RZ, RZ ;  /* 0x000000ff06027210 */ /* 0x000fc80007ffe1ff */
[----:B------:R-:W-:Y:S01]  /*1160*/  @!P1 SHF.R.U32.HI R8, RZ, R3, R8 ;  /* 0x00000003ff089219 */ /* 0x000fe20000011608 */
[----:B------:R-:W-:-:S03]  /*1170*/  IMAD R2, R9, R2, R5 ;  /* 0x0000000209027224 */ /* 0x000fc600078e0205 */
[----:B------:R-:W-:-:S05]  /*1180*/  @!P1 SEL R3, R7, R8, !P0 ;  /* 0x0000000807039207 */ /* 0x000fca0004000000 */
[--C-:B------:R-:W-:Y:S02]  /*1190*/  @!P1 IMAD.IADD R6, R6, 0x1, -R3.reuse ;  /* 0x0000000106069824 */ /* 0x100fe400078e0a03 */
[----:B------:R-:W-:Y:S01]  /*11a0*/  @!P1 IMAD R3, R2, R11, R3 ;  /* 0x0000000b02039224 */ /* 0x000fe200078e0203 */
[----:B------:R-:W-:Y:S01]  /*11b0*/  IADD3 R2, PT, PT, -R7, RZ, RZ ;  /* 0x000000ff07027210 */ /* 0x000fe20007ffe1ff */
[----:B------:R-:W-:Y:S02]  /*11c0*/  @!P1 IMAD R5, R6, R9, R7 ;  /* 0x0000000906059224 */ /* 0x000fe400078e0207 */
[----:B------:R-:W-:Y:S02]  /*11d0*/  @!P1 IMAD.MOV.U32 R7, RZ, RZ, R3 ;  /* 0x000000ffff079224 */ /* 0x000fe400078e0003 */
[----:B------:R-:W-:Y:S02]  /*11e0*/  IMAD R2, R10, R2, R21 ;  /* 0x000000020a027224 */ /* 0x000fe400078e0215 */
[----:B------:R-:W-:-:S02]  /*11f0*/  IMAD R20, R5, R4, R13 ;  /* 0x0000000405147224 */ /* 0x000fc400078e020d */
[----:B------:R-:W-:Y:S02]  /*1200*/  IMAD R21, R7, R10, R2 ;  /* 0x0000000a07157224 */ /* 0x000fe400078e0202 */
.L_x_15:
[----:B------:R-:W1:Y:S01]  /*1210*/  LDCU UR4, c[0x0][0xb30] ;  /* 0x00016600ff0477ac */ /* 0x000e620008000800 */
[----:B------:R-:W2:Y:S08]  /*1220*/  S2UR UR37, SR_CgaCtaId ;  /* 0x00000000002579c3 */ /* 0x000eb00000008800 */
[----:B------:R-:W3:Y:S01]  /*1230*/  LDC R72, c[0x0][0xb24] ;  /* 0x0002c900ff487b82 */ /* 0x000ee20000000800 */
[----:B-1----:R-:W-:-:S09]  /*1240*/  UISETP.NE.AND UP1, UPT, UR4, 0x1, UPT ;  /* 0x000000010400788c */ /* 0x002fd2000bf25270 */
[----:B--2---:R-:W-:Y:S05]  /*1250*/  BRA.U UP1, `(.L_x_16) ;  /* 0x0000000101407547 */ /* 0x004fea000b800000 */
[----:B------:R-:W1:Y:S08]  /*1260*/  LDC.64 R4, c[0x0][0xb10] ;  /* 0x0002c400ff047b82 */ /* 0x000e700000000a00 */
[----:B------:R-:W2:Y:S08]  /*1270*/  LDC.64 R2, c[0x0][0xb18] ;  /* 0x0002c600ff027b82 */ /* 0x000eb00000000a00 */
[----:B------:R-:W4:Y:S08]  /*1280*/  LDC R6, c[0x0][0xb20] ;  /* 0x0002c800ff067b82 */ /* 0x000f300000000800 */
[----:B------:R-:W3:Y:S01]  /*1290*/  LDC R8, c[0x0][0xb0c] ;  /* 0x0002c300ff087b82 */ /* 0x000ee20000000800 */
[----:B-1----:R-:W-:-:S05]  /*12a0*/  IMAD.HI.U32 R4, R21, R4, RZ ;  /* 0x0000000415047227 */ /* 0x002fca00078e00ff */
[----:B------:R-:W-:Y:S01]  /*12b0*/  SHF.R.U32.HI R4, RZ, R5, R4 ;  /* 0x00000005ff047219 */ /* 0x000fe20000011604 */
[----:B--2---:R-:W-:Y:S01]  /*12c0*/  IMAD.HI.U32 R3, R20, R3, RZ ;  /* 0x0000000314037227 */ /* 0x004fe200078e00ff */
[----:B------:R-:W-:-:S04]  /*12d0*/  ISETP.NE.AND P0, PT, R2, 0x1, PT ;  /* 0x000000010200780c */ /* 0x000fc80003f05270 */
[----:B----4-:R-:W-:-:S04]  /*12e0*/  SHF.R.U32.HI R3, RZ, R6, R3 ;  /* 0x00000006ff037219 */ /* 0x010fc80000011603 */
[----:B------:R-:W-:Y:S02]  /*12f0*/  SEL R3, R20, R3, !P0 ;  /* 0x0000000314037207 */ /* 0x000fe40004000000 */
[----:B---3--:R-:W-:-:S04]  /*1300*/  ISETP.NE.AND P1, PT, R8, 0x1, PT ;  /* 0x000000010800780c */ /* 0x008fc80003f25270 */
[----:B------:R-:W-:-:S05]  /*1310*/  SEL R4, R21, R4, !P1 ;  /* 0x0000000415047207 */ /* 0x000fca0004800000 */
[----:B------:R-:W-:Y:S02]  /*1320*/  IMAD.IADD R5, R3, 0x1, -R4 ;  /* 0x0000000103057824 */ /* 0x000fe400078e0a04 */
[----:B------:R-:W-:Y:S02]  /*1330*/  IMAD.IADD R3, R4, 0x1, -R3 ;  /* 0x0000000104037824 */ /* 0x000fe400078e0a03 */
[----:B------:R-:W-:Y:S02]  /*1340*/  IMAD R21, R5, R8, R21 ;  /* 0x0000000805157224 */ /* 0x000fe400078e0215 */
[----:B------:R-:W-:-:S07]  /*1350*/  IMAD R20, R3, R2, R20 ;  /* 0x0000000203147224 */ /* 0x000fce00078e0214 */
.L_x_16:
[----:B------:R-:W-:Y:S01]  /*1360*/  BAR.SYNC.DEFER_BLOCKING 0x0 ;  /* 0x0000000000007b1d */ /* 0x000fe20000010000 */
[----:B------:R-:W-:Y:S01]  /*1370*/  UISETP.NE.AND UP1, UPT, UR8, 0x2, UPT ;  /* 0x000000020800788c */ /* 0x000fe2000bf25270 */
[----:B------:R-:W-:Y:S02]  /*1380*/  ISETP.NE.OR P5, PT, R0, 0x2, !P5 ;  /* 0x000000020000780c */ /* 0x000fe40006fa5670 */
[----:B------:R-:W-:-:S06]  /*1390*/  LOP3.LUT R2, R170, 0x1f, RZ, 0xc0, !PT ;  /* 0x0000001faa027812 */ /* 0x000fcc00078ec0ff */
[----:B------:R-:W-:Y:S05]  /*13a0*/  BRA.U UP1, `(.L_x_17) ;  /* 0x0000001101d87547 */ /* 0x000fea000b800000 */
[----:B------:R-:W1:Y:S01]  /*13b0*/  LDCU UR13, c[0x0][0x38c] ;  /* 0x00007180ff0d77ac */ /* 0x000e620008000800 */
[----:B------:R-:W2:Y:S01]  /*13c0*/  LDC R9, c[0x0][0x370] ;  /* 0x0000dc00ff097b82 */ /* 0x000ea20000000800 */
[----:B------:R-:W-:Y:S01]  /*13d0*/  PLOP3.LUT P1, PT, PT, PT, UP2, 0x80, 0x8 ;  /* 0x000000000008781c */ /* 0x000fe20003f2f028 */
[----:B------:R-:W-:Y:S01]  /*13e0*/  HFMA2 R12, -RZ, RZ, 0, 0 ;  /* 0x00000000ff0c7431 */ /* 0x000fe200000001ff */
[----:B------:R-:W-:Y:S01]  /*13f0*/  ISETP.EQ.OR P4, PT, R2, RZ, P5 ;  /* 0x000000ff0200720c */ /* 0x000fe20002f82670 */
[----:B------:R-:W-:Y:S01]  /*1400*/  IMAD.MOV.U32 R15, RZ, RZ, 0x1 ;  /* 0x00000001ff0f7424 */ /* 0x000fe200078e00ff */
[----:B------:R-:W-:Y:S01]  /*1410*/  PLOP3.LUT P1, PT, P1, PT, PT, 0x8, 0x80 ;  /* 0x000000000080781c */ /* 0x000fe20000f2e170 */
[----:B------:R-:W-:Y:S01]  /*1420*/  IMAD.MOV.U32 R14, RZ, RZ, RZ ;  /* 0x000000ffff0e7224 */ /* 0x000fe200078e00ff */
[----:B------:R-:W-:Y:S01]  /*1430*/  MOV R8, 0x1 ;  /* 0x0000000100087802 */ /* 0x000fe20000000f00 */
[----:B------:R-:W4:Y:S01]  /*1440*/  LDC R0, c[0x0][0x374] ;  /* 0x0000dd00ff007b82 */ /* 0x000f220000000800 */
[----:B------:R-:W-:Y:S01]  /*1450*/  IMAD.MOV.U32 R10, RZ, RZ, RZ ;  /* 0x000000ffff0a7224 */ /* 0x000fe200078e00ff */
[----:B------:R-:W2:Y:S01]  /*1460*/  LDCU.64 UR22, c[0x0][0x348] ;  /* 0x00006900ff1677ac */ /* 0x000ea20008000a00 */
[----:B------:R-:W-:Y:S01]  /*1470*/  UMOV UR6, URZ ;  /* 0x000000ff00067c82 */ /* 0x000fe20008000000 */
[----:B-1----:R-:W-:-:S04]  /*1480*/  UIADD3 UR5, UPT, UPT, UR13, 0x1f, URZ ;  /* 0x0000001f0d057890 */ /* 0x002fc8000fffe0ff */
[----:B------:R-:W-:-:S04]  /*1490*/  USHF.R.S32.HI UR4, URZ, 0x1f, UR5 ;  /* 0x0000001fff047899 */ /* 0x000fc80008011405 */
[----:B------:R-:W-:-:S04]  /*14a0*/  ULEA.HI UR4, UR4, UR5, URZ, 0x5 ;  /* 0x0000000504047291 */ /* 0x000fc8000f8f28ff */
[----:B------:R-:W-:Y:S02]  /*14b0*/  USHF.R.S32.HI UR15, URZ, 0x5, UR4 ;  /* 0x00000005ff0f7899 */ /* 0x000fe40008011404 */
[----:B------:R-:W-:Y:S02]  /*14c0*/  UIADD3 UR4, UPT, UPT, UR13, -0x1, URZ ;  /* 0xffffffff0d047890 */ /* 0x000fe4000fffe0ff */
[----:B------:R-:W-:Y:S02]  /*14d0*/  UISETP.LT.U32.AND UP0, UPT, UR15, 0x6, UPT ;  /* 0x000000060f00788c */ /* 0x000fe4000bf01070 */
[----:B------:R-:W-:Y:S02]  /*14e0*/  UISETP.GE.U32.AND UP1, UPT, UR4, -0x3f, UPT ;  /* 0xffffffc10400788c */ /* 0x000fe4000bf26070 */
[----:B------:R-:W-:Y:S02]  /*14f0*/  USEL UR14, UR15, 0x6, UP0 ;  /* 0x000000060f0e7887 */ /* 0x000fe40008000000 */
[----:B------:R-:W-:-:S02]  /*1500*/  UIADD3 UR13, UPT, UPT, UR13, 0x3e, URZ ;  /* 0x0000003e0d0d7890 */ /* 0x000fc4000fffe0ff */
[----:B------:R-:W-:Y:S02]  /*1510*/  UIADD3 UR5, UPT, UPT, UR14, -0x1, URZ ;  /* 0xffffffff0e057890 */ /* 0x000fe4000fffe0ff */
[----:B------:R-:W-:-:S03]  /*1520*/  UIADD3 UR7, UPT, UPT, UR15, -UR14, URZ ;  /* 0x8000000e0f077290 */ /* 0x000fc6000fffe0ff */
[----:B------:R-:W-:-:S04]  /*1530*/  @UP1 UIADD3 UR5, UPT, UPT, UR14, URZ, URZ ;  /* 0x000000ff0e051290 */ /* 0x000fc8000fffe0ff */
[----:B--2---:R-:W-:-:S12]  /*1540*/  UIADD3 UR5, UPT, UPT, UR5, 0x1, URZ ;  /* 0x0000000105057890 */ /* 0x004fd8000fffe0ff */
.L_x_35:
[----:B------:R-:W-:Y:S01]  /*1550*/  UISETP.NE.AND UP0, UPT, UR37, URZ, UPT ;  /* 0x000000ff2500728c */ /* 0x000fe2000bf05270 */
[----:B------:R-:W1:Y:S08]  /*1560*/  S2UR UR37, SR_CgaCtaId ;  /* 0x00000000002579c3 */ /* 0x000e700000008800 */
[----:B------:R-:W-:Y:S05]  /*1570*/  BRA.U UP0, `(.L_x_18) ;  /* 0x0000000100347547 */ /* 0x000fea000b800000 */
[----:B------:R-:W2:Y:S01]  /*1580*/  S2R R2, SR_CgaCtaId ;  /* 0x0000000000027919 */ /* 0x000ea20000008800 */
[----:B------:R-:W-:-:S04]  /*1590*/  MOV R3, 0x400 ;  /* 0x0000040000037802 */ /* 0x000fc80000000f00 */
[----:B--2---:R-:W-:Y:S02]  /*15a0*/  LEA R3, R2, R3, 0x18 ;  /* 0x0000000302037211 */ /* 0x004fe400078ec0ff */
[----:B------:R-:W-:-:S03]  /*15b0*/  SHF.L.U32 R2, R8, 0x1f, RZ ;  /* 0x0000001f08027819 */ /* 0x000fc600000006ff */
[----:B------:R-:W-:-:S04]  /*15c0*/  IMAD R3, R10, 0x8, R3 ;  /* 0x000000080a037824 */ /* 0x000fc800078e0203 */
[----:B------:R-:W2:Y:S02]  /*15d0*/  SYNCS.PHASECHK.TRANS64.TRYWAIT P0, [R3+URZ+0x100], R2 ;  /* 0x00010002030075a7 */ /* 0x000ea400080011ff */
[----:B--2---:R-:W-:Y:S05]  /*15e0*/  @!P0 BRA `(.L_x_19) ;  /* 0x0000009800088947 */ /* 0x004fea0003800000 */
.L_x_131:
[----:B------:R-:W-:Y:S01]  /*15f0*/  VIADD R10, R10, 0x1 ;  /* 0x000000010a0a7836 */ /* 0x000fe20000000000 */
[----:B------:R2:W-:Y:S04]  /*1600*/  SYNCS.ARRIVE.TRANS64.A1T0 RZ, [R3+URZ+0xf0], RZ ;  /* 0x0000f0ff03ff79a7 */ /* 0x0005e800081000ff */
[----:B------:R-:W-:-:S04]  /*1610*/  ISETP.NE.AND P0, PT, R10, 0x2, PT ;  /* 0x000000020a00780c */ /* 0x000fc80003f05270 */
[----:B------:R-:W-:Y:S02]  /*1620*/  SEL R10, R10, RZ, P0 ;  /* 0x000000ff0a0a7207 */ /* 0x000fe40000000000 */
[----:B--2---:R-:W-:-:S04]  /*1630*/  SEL R3, RZ, 0x1, P0 ;  /* 0x00000001ff037807 */ /* 0x004fc80000000000 */
[----:B------:R-:W-:-:S07]  /*1640*/  LOP3.LUT R8, R8, R3, RZ, 0x3c, !PT ;  /* 0x0000000308087212 */ /* 0x000fce00078e3cff */
.L_x_18:
[----:B------:R-:W-:Y:S01]  /*1650*/  UMOV UR4, 0x400 ;  /* 0x0000040000047882 */ /* 0x000fe20000000000 */
[----:B------:R-:W-:Y:S01]  /*1660*/  SHF.L.U32 R2, R15, 0x1f, RZ ;  /* 0x0000001f0f027819 */ /* 0x000fe200000006ff */
[----:B-1----:R-:W-:Y:S01]  /*1670*/  ULEA UR4, UR37, UR4, 0x18 ;  /* 0x0000000425047291 */ /* 0x002fe2000f8ec0ff */
[----:B------:R-:W-:Y:S01]  /*1680*/  R2UR UR34, R21 ;  /* 0x00000000152272ca */ /* 0x000fe200000e0000 */
[----:B------:R-:W-:Y:S01]  /*1690*/  UISETP.GE.U32.AND UP0, UPT, UR13, 0x3f, UPT ;  /* 0x0000003f0d00788c */ /* 0x000fe2000bf06070 */
[----:B------:R-:W-:Y:S01]  /*16a0*/  R2UR UR11, R20 ;  /* 0x00000000140b72ca */ /* 0x000fe200000e0000 */
[----:B------:R-:W-:Y:S01]  /*16b0*/  ULEA UR8, UR6, UR4, 0x3 ;  /* 0x0000000406087291 */ /* 0x000fe2000f8e18ff */
[----:B------:R-:W-:-:S08]  /*16c0*/  UMOV UR21, URZ ;  /* 0x000000ff00157c82 */ /* 0x000fd00008000000 */
[----:B------:R1:W2:Y:S01]  /*16d0*/  SYNCS.PHASECHK.TRANS64.TRYWAIT P0, [UR8+0x30], R2 ;  /* 0x00003002ff0075a7 */ /* 0x0002a20008001108 */
[----:B------:R-:W-:Y:S02]  /*16e0*/  USHF.L.U32 UR34, UR34, 0x7, URZ ;  /* 0x0000000722227899 */ /* 0x000fe400080006ff */
[----:B------:R-:W-:Y:S01]  /*16f0*/  USHF.L.U32 UR11, UR11, 0x8, URZ ;  /* 0x000000080b0b7899 */ /* 0x000fe200080006ff */
[----:B------:R-:W-:Y:S11]  /*1700*/  BRA.U !UP0, `(.L_x_20) ;  /* 0x0000000108c07547 */ /* 0x000ff6000b800000 */
[----:B------:R-:W-:Y:S01]  /*1710*/  UIADD3 UR18, UPT, UPT, UR34, 0x40, URZ ;  /* 0x0000004022127890 */ /* 0x000fe2000fffe0ff */
[----:B------:R-:W-:Y:S01]  /*1720*/  UMOV UR24, URZ ;  /* 0x000000ff00187c82 */ /* 0x000fe20008000000 */
[----:B------:R-:W-:-:S10]  /*1730*/  UMOV UR25, UR6 ;  /* 0x0000000600197c82 */ /* 0x000fd40008000000 */
.L_x_25:
[----:B-1----:R-:W-:Y:S01]  /*1740*/  ULEA UR33, UR25, UR4, 0x3 ;  /* 0x0000000419217291 */ /* 0x002fe2000f8e18ff */
[----:B--2---:R-:W-:Y:S01]  /*1750*/  @!P5 MOV R3, 0x6000 ;  /* 0x000060000003d802 */ /* 0x004fe20000000f00 */
[----:B--2---:R-:W-:Y:S10]  /*1760*/  @P0 BRA `(.L_x_21) ;  /* 0x00000000000c0947 */ /* 0x004ff40003800000 */
[----:B------:R-:W-:-:S04]  /*1770*/  SHF.L.U32 R5, R15, 0x1f, RZ ;  /* 0x0000001f0f057819 */ /* 0x000fc800000006ff */
[----:B------:R-:W2:Y:S02]  /*1780*/  SYNCS.PHASECHK.TRANS64.TRYWAIT P0, [UR33+0x30], R5 ;  /* 0x00003005ff0075a7 */ /* 0x000ea40008001121 */
[----:B--2---:R-:W-:Y:S05]  /*1790*/  @!P0 BRA `(.L_x_22) ;  /* 0x0000009400b08947 */ /* 0x004fea0003800000 */
.L_x_21:
[----:B------:R2:W-:Y:S01]  /*17a0*/  @!P5 SYNCS.ARRIVE.TRANS64 RZ, [UR33], R3 ;  /* 0x00000003ffffd9a7 */ /* 0x0005e20008000021 */
[----:B------:R-:W-:Y:S04]  /*17b0*/  BSSY.RECONVERGENT B0, `(.L_x_23) ;  /* 0x0000003000007945 */ /* 0x000fe80003800200 */
[----:B------:R-:W-:Y:S05]  /*17c0*/  @P4 BRA `(.L_x_24) ;  /* 0x0000000000044947 */ /* 0x000fea0003800000 */
[----:B------:R-:W-:Y:S05]  /*17d0*/  BPT.TRAP 0x1 ;  /* 0x000000040000795c */ /* 0x000fea0000300000 */
.L_x_24:
[----:B------:R-:W-:Y:S05]  /*17e0*/  BSYNC.RECONVERGENT B0 ;  /* 0x0000000000007941 */ /* 0x000fea0003800200 */
.L_x_23:
[----:B------:R-:W-:Y:S02]  /*17f0*/  UIADD3 UR6, UPT, UPT, UR25, 0x1, URZ ;  /* 0x0000000119067890 */ /* 0x000fe4000fffe0ff */
[----:B------:R-:W-:Y:S02]  /*1800*/  ULEA UR16, UR25, UR4, 0xd ;  /* 0x0000000419107291 */ /* 0x000fe4000f8e68ff */
[----:B------:R-:W-:Y:S02]  /*1810*/  UISETP.NE.AND UP0, UPT, UR6, 0x6, UPT ;  /* 0x000000060600788c */ /* 0x000fe4000bf05270 */
[----:B------:R-:W-:Y:S02]  /*1820*/  UIADD3 UR30, UP1, UPT, UR22, 0x80, URZ ;  /* 0x00000080161e7890 */ /* 0x000fe4000ff3e0ff */
[----:B------:R-:W-:Y:S02]  /*1830*/  USEL UR9, URZ, 0x1, UP0 ;  /* 0x00000001ff097887 */ /* 0x000fe40008000000 */
[----:B------:R-:W-:-:S02]  /*1840*/  USEL UR6, UR6, URZ, UP0 ;  /* 0x000000ff06067287 */ /* 0x000fc40008000000 */
[----:B------:R-:W-:Y:S02]  /*1850*/  UIADD3 UR28, UP0, UPT, UR22, 0x180, URZ ;  /* 0x00000180161c7890 */ /* 0x000fe4000ff1e0ff */
[----:B------:R-:W-:Y:S01]  /*1860*/  ULEA UR8, UR6, UR4, 0x3 ;  /* 0x0000000406087291 */ /* 0x000fe2000f8e18ff */
[----:B------:R-:W-:Y:S01]  /*1870*/  LOP3.LUT R15, R15, UR9, RZ, 0x3c, !PT ;  /* 0x000000090f0f7c12 */ /* 0x000fe2000f8e3cff */
[----:B------:R-:W-:Y:S02]  /*1880*/  USHF.L.U32 UR35, UR24, 0x5, URZ ;  /* 0x0000000518237899 */ /* 0x000fe400080006ff */
[----:B------:R-:W-:Y:S01]  /*1890*/  UIADD3.X UR31, UPT, UPT, URZ, UR23, URZ, UP1, !UPT ;  /* 0x00000017ff1f7290 */ /* 0x000fe20008ffe4ff */
[----:B-1----:R-:W-:Y:S01]  /*18a0*/  SHF.L.U32 R2, R15, 0x1f, RZ ;  /* 0x0000001f0f027819 */ /* 0x002fe200000006ff */
[----:B------:R-:W-:Y:S02]  /*18b0*/  UIADD3 UR32, UPT, UPT, UR16, 0x10800, URZ ;  /* 0x0001080010207890 */ /* 0x000fe4000fffe0ff */
[----:B------:R-:W-:Y:S01]  /*18c0*/  UIADD3 UR16, UPT, UPT, UR16, 0x11800, URZ ;  /* 0x0001180010107890 */ /* 0x000fe2000fffe0ff */
[----:B------:R1:W1:Y:S01]  /*18d0*/  SYNCS.PHASECHK.TRANS64.TRYWAIT P0, [UR8+0x30], R2 ;  /* 0x00003002ff0075a7 */ /* 0x0002620008001108 */
[----:B------:R-:W-:-:S02]  /*18e0*/  ULEA UR8, UR25, UR4, 0xe ;  /* 0x0000000419087291 */ /* 0x000fc4000f8e70ff */
[----:B------:R-:W-:Y:S02]  /*18f0*/  UIADD3.X UR29, UPT, UPT, URZ, UR23, URZ, UP0, !UPT ;  /* 0x00000017ff1d7290 */ /* 0x000fe400087fe4ff */
[----:B------:R-:W-:Y:S01]  /*1900*/  UIADD3 UR8, UPT, UPT, UR8, 0x1c800, URZ ;  /* 0x0001c80008087890 */ /* 0x000fe2000fffe0ff */
[----:B------:R-:W-:Y:S01]  /*1910*/  UMOV UR26, 0x0 ;  /* 0x00000000001a7882 */ /* 0x000fe20000000000 */
[----:B------:R-:W-:Y:S01]  /*1920*/  UMOV UR27, 0x10000000 ;  /* 0x10000000001b7882 */ /* 0x000fe20000000000 */
[----:B------:R-:W-:Y:S01]  /*1930*/  UMOV UR17, UR33 ;  /* 0x0000002100117c82 */ /* 0x000fe20008000000 */
[----:B------:R-:W-:Y:S01]  /*1940*/  UMOV UR20, UR36 ;  /* 0x0000002400147c82 */ /* 0x000fe20008000000 */
[----:B------:R-:W-:Y:S01]  /*1950*/  UMOV UR19, UR35 ;  /* 0x0000002300137c82 */ /* 0x000fe20008000000 */
[----:B------:R-:W-:Y:S01]  /*1960*/  UMOV UR12, UR36 ;  /* 0x00000024000c7c82 */ /* 0x000fe20008000000 */
[----:B------:R-:W-:Y:S01]  /*1970*/  UMOV UR9, UR33 ;  /* 0x0000002100097c82 */ /* 0x000fe20008000000 */
[----:B------:R-:W-:Y:S01]  /*1980*/  UMOV UR10, UR35 ;  /* 0x00000023000a7c82 */ /* 0x000fe20008000000 */
[----:B------:R1:W-:Y:S01]  /*1990*/  UTMALDG.3D [UR32], [UR30], desc[UR26] ;  /* 0x00001a201e0075b4 */ /* 0x0003e20008011000 */
[----:B------:R-:W-:Y:S01]  /*19a0*/  UIADD3 UR24, UPT, UPT, UR24, 0x1, URZ ;  /* 0x0000000118187890 */ /* 0x000fe2000fffe0ff */
[----:B------:R-:W-:Y:S01]  /*19b0*/  UMOV UR21, UR5 ;  /* 0x0000000500157c82 */ /* 0x000fe20008000000 */
[----:B------:R-:W-:-:S02]  /*19c0*/  UMOV UR25, UR6 ;  /* 0x0000000600197c82 */ /* 0x000fc40008000000 */
[----:B------:R-:W-:Y:S01]  /*19d0*/  UISETP.NE.AND UP0, UPT, UR24, UR5, UPT ;  /* 0x000000051800728c */ /* 0x000fe2000bf05270 */
[----:B------:R1:W-:Y:S01]  /*19e0*/  UTMALDG.3D [UR16], [UR30], desc[UR26] ;  /* 0x00001a101e0075b4 */ /* 0x0003e20008011000 */
[----:B------:R1:W-:Y:S07]  /*19f0*/  UTMALDG.3D [UR8], [UR28], desc[UR26] ;  /* 0x00001a081c0075b4 */ /* 0x0003ee0008011000 */
[----:B------:R-:W-:Y:S05]  /*1a00*/  BRA.U UP0, `(.L_x_25) ;  /* 0xfffffffd004c7547 */ /* 0x000fea000b83ffff */
.L_x_20:
[----:B-1----:R-:W-:Y:S01]  /*1a10*/  ULEA UR8, UR6, UR4, 0x3 ;  /* 0x0000000406087291 */ /* 0x002fe2000f8e18ff */
[----:B------:R-:W-:Y:S01]  /*1a20*/  SHF.L.U32 R2, R15, 0x1f, RZ ;  /* 0x0000001f0f027819 */ /* 0x000fe200000006ff */
[----:B------:R-:W-:Y:S01]  /*1a30*/  @!P1 SYNCS.ARRIVE.TRANS64.A1T0 RZ, [UR4+0xa8], RZ ;  /* 0x0000a8ffffff99a7 */ /* 0x000fe20008100004 */
[----:B------:R-:W-:-:S06]  /*1a40*/  UISETP.GT.AND UP0, UPT, UR15, UR14, UPT ;  /* 0x0000000e0f00728c */ /* 0x000fcc000bf04270 */
[----:B--2---:R1:W2:Y:S03]  /*1a50*/  SYNCS.PHASECHK.TRANS64.TRYWAIT P0, [UR8+0x30], R2 ;  /* 0x00003002ff0075a7 */ /* 0x0042a60008001108 */
[----:B------:R-:W-:Y:S05]  /*1a60*/  BRA.U !UP0, `(.L_x_26) ;  /* 0x0000000108c47547 */ /* 0x000fea000b800000 */
[----:B------:R-:W-:Y:S02]  /*1a70*/  UIADD3 UR29, UPT, UPT, UR7, UR21, URZ ;  /* 0x00000015071d7290 */ /* 0x000fe4000fffe0ff */
[----:B------:R-:W-:Y:S01]  /*1a80*/  UIADD3 UR18, UPT, UPT, UR34, 0x40, URZ ;  /* 0x0000004022127890 */ /* 0x000fe2000fffe0ff */
[----:B------:R-:W-:-:S11]  /*1a90*/  UMOV UR35, UR6 ;  /* 0x0000000600237c82 */ /* 0x000fd60008000000 */
.L_x_31:
[----:B-1----:R-:W-:Y:S01]  /*1aa0*/  ULEA UR25, UR35, UR4, 0x3 ;  /* 0x0000000423197291 */ /* 0x002fe2000f8e18ff */
[----:B--2---:R-:W-:Y:S01]  /*1ab0*/  @!P5 MOV R3, 0x6000 ;  /* 0x000060000003d802 */ /* 0x004fe20000000f00 */
[----:B--2---:R-:W-:Y:S10]  /*1ac0*/  @P0 BRA `(.L_x_27) ;  /* 0x00000000000c0947 */ /* 0x004ff40003800000 */
[----:B------:R-:W-:-:S04]  /*1ad0*/  SHF.L.U32 R5, R15, 0x1f, RZ ;  /* 0x0000001f0f057819 */ /* 0x000fc800000006ff */
[----:B------:R-:W2:Y:S02]  /*1ae0*/  SYNCS.PHASECHK.TRANS64.TRYWAIT P0, [UR25+0x30], R5 ;  /* 0x00003005ff0075a7 */ /* 0x000ea40008001119 */
[----:B--2---:R-:W-:Y:S05]  /*1af0*/  @!P0 BRA `(.L_x_28) ;  /* 0x0000009000f08947 */ /* 0x004fea0003800000 */
.L_x_27:
[----:B------:R2:W-:Y:S01]  /*1b00*/  @!P5 SYNCS.ARRIVE.TRANS64 RZ, [UR25], R3 ;  /* 0x00000003ffffd9a7 */ /* 0x0005e20008000019 */
[----:B------:R-:W-:Y:S04]  /*1b10*/  BSSY.RECONVERGENT B0, `(.L_x_29) ;  /* 0x0000003000007945 */ /* 0x000fe80003800200 */
[----:B------:R-:W-:Y:S05]  /*1b20*/  @P4 BRA `(.L_x_30) ;  /* 0x0000000000044947 */ /* 0x000fea0003800000 */
[----:B------:R-:W-:Y:S05]  /*1b30*/  BPT.TRAP 0x1 ;  /* 0x000000040000795c */ /* 0x000fea0000300000 */
.L_x_30:
[----:B------:R-:W-:Y:S05]  /*1b40*/  BSYNC.RECONVERGENT B0 ;  /* 0x0000000000007941 */ /* 0x000fea0003800200 */
.L_x_29:
        /* <DEDUP_REMOVED lines=10> */
[----:B------:R-:W-:Y:S01]  /*1bf0*/  UIADD3 UR24, UPT, UPT, UR16, 0x10800, URZ ;  /* 0x0001080010187890 */ /* 0x000fe2000fffe0ff */
[----:B-1----:R-:W-:Y:S01]  /*1c00*/  SHF.L.U32 R2, R15, 0x1f, RZ ;  /* 0x0000001f0f027819 */ /* 0x002fe200000006ff */
[----:B------:R-:W-:Y:S02]  /*1c10*/  UIADD3.X UR39, UPT, UPT, URZ, UR23, URZ, UP1, !UPT ;  /* 0x00000017ff277290 */ /* 0x000fe40008ffe4ff */
        /* <DEDUP_REMOVED lines=13> */
[----:B------:R-:W-:Y:S01]  /*1cf0*/  UMOV UR9, UR25 ;  /* 0x0000001900097c82 */ /* 0x000fe20008000000 */
[----:B------:R1:W-:Y:S01]  /*1d00*/  UTMALDG.3D [UR24], [UR38], desc[UR30] ;  /* 0x00001e18260075b4 */ /* 0x0003e20008011000 */
[----:B------:R-:W-:Y:S01]  /*1d10*/  UMOV UR10, UR27 ;  /* 0x0000001b000a7c82 */ /* 0x000fe20008000000 */
[----:B------:R-:W-:Y:S01]  /*1d20*/  UIADD3 UR21, UPT, UPT, UR21, 0x1, URZ ;  /* 0x0000000115157890 */ /* 0x000fe2000fffe0ff */
[----:B------:R-:W-:-:S03]  /*1d30*/  UMOV UR35, UR6 ;  /* 0x0000000600237c82 */ /* 0x000fc60008000000 */
[----:B------:R-:W-:Y:S01]  /*1d40*/  UISETP.NE.AND UP0, UPT, UR21, UR29, UPT ;  /* 0x0000001d1500728c */ /* 0x000fe2000bf05270 */
[----:B------:R1:W-:Y:S01]  /*1d50*/  UTMALDG.3D [UR16], [UR38], desc[UR30] ;  /* 0x00001e10260075b4 */ /* 0x0003e20008011000 */
[----:B------:R1:W-:Y:S07]  /*1d60*/  UTMALDG.3D [UR8], [UR32], desc[UR30] ;  /* 0x00001e08200075b4 */ /* 0x0003ee0008011000 */
[----:B------:R-:W-:Y:S05]  /*1d70*/  BRA.U UP0, `(.L_x_31) ;  /* 0xfffffffd00487547 */ /* 0x000fea000b83ffff */
.L_x_26:
[----:B-1----:R-:W-:Y:S01]  /*1d80*/  LEA R2, R14, UR4, 0x3 ;  /* 0x000000040e027c11 */ /* 0x002fe2000f8e18ff */
[----:B------:R-:W-:Y:S01]  /*1d90*/  NOP ;  /* 0x0000000000007918 */ /* 0x000fe20000000000 */
[----:B--2---:R-:W-:Y:S02]  /*1da0*/  SHF.L.U32 R3, R12, 0x1f, RZ ;  /* 0x0000001f0c037819 */ /* 0x004fe400000006ff */
[----:B------:R-:W-:Y:S02]  /*1db0*/  LEA R4, R14, UR4, 0x4 ;  /* 0x000000040e047c11 */ /* 0x000fe4000f8e20ff */
[----:B------:R-:W1:Y:S02]  /*1dc0*/  SYNCS.PHASECHK.TRANS64.TRYWAIT P0, [R2+URZ+0xb0], R3 ;  /* 0x0000b003020075a7 */ /* 0x000e6400080011ff */
[----:B-1----:R-:W-:Y:S05]  /*1dd0*/  @!P0 BRA `(.L_x_32) ;  /* 0x0000009000508947 */ /* 0x002fea0003800000 */
.L_x_134:
[----:B------:R-:W2:Y:S01]  /*1de0*/  LDS.128 R4, [R4+0x120] ;  /* 0x0001200004047984 */ /* 0x000ea20000000c00 */
[----:B---3--:R-:W-:Y:S01]  /*1df0*/  ISETP.GE.AND P0, PT, R72, 0x1, PT ;  /* 0x000000014800780c */ /* 0x008fe20003f06270 */
[----:B-1----:R-:W-:Y:S01]  /*1e00*/  VIADD R2, R2, 0xc0 ;  /* 0x000000c002027836 */ /* 0x002fe20000000000 */
[----:B------:R-:W-:Y:S01]  /*1e10*/  @!PT LDS RZ, [RZ] ;  /* 0x00000000fffff984 */ /* 0x000fe20000000800 */
[----:B------:R-:W-:Y:S01]  /*1e20*/  @!PT LDS RZ, [RZ] ;  /* 0x00000000fffff984 */ /* 0x000fe20000000800 */
[----:B------:R-:W-:Y:S01]  /*1e30*/  @!PT LDS RZ, [RZ] ;  /* 0x00000000fffff984 */ /* 0x000fe20000000800 */
[----:B------:R-:W-:Y:S01]  /*1e40*/  @!PT LDS RZ, [RZ] ;  /* 0x00000000fffff984 */ /* 0x000fe20000000800 */
[----:B------:R1:W-:Y:S06]  /*1e50*/  MEMBAR.ALL.CTA ;  /* 0x0000000000007992 */ /* 0x0003ec0000008000 */
[----:B-1----:R-:W1:Y:S01]  /*1e60*/  FENCE.VIEW.ASYNC.S ;  /* 0x00000000000073c6 */ /* 0x002e620000000000 */
[----:B------:R-:W-:-:S04]  /*1e70*/  PRMT R2, RZ, 0x654, R2 ;  /* 0x00000654ff027816 */ /* 0x000fc80000000002 */
[----:B-1----:R1:W-:Y:S01]  /*1e80*/  SYNCS.ARRIVE.TRANS64.RED.A1T0 RZ, [R2+URZ], RZ ;  /* 0x000000ff02ff79a7 */ /* 0x0023e200081004ff */
[----:B--2---:R-:W-:-:S13]  /*1e90*/  LOP3.LUT P2, RZ, R6, 0x1, RZ, 0xc0, !PT ;  /* 0x0000000106ff7812 */ /* 0x004fda000784c0ff */
[----:B------:R-:W-:Y:S01]  /*1ea0*/  @P2 SHF.R.U32.HI R3, RZ, 0x10, R5 ;  /* 0x00000010ff032819 */ /* 0x000fe20000011605 */
[----:B------:R-:W-:Y:S01]  /*1eb0*/  VOTEU.ANY UP0, P2 ;  /* 0x0000000000ff7886 */ /* 0x000fe20001000100 */
[----:B------:R-:W-:Y:S02]  /*1ec0*/  @P2 MOV R13, R4 ;  /* 0x00000004000d2202 */ /* 0x000fe40000000f00 */
[----:B------:R-:W-:Y:S02]  /*1ed0*/  @P2 R2UR.BROADCAST UR8, R3 ;  /* 0x00000000030822ca */ /* 0x000fe400008e0000 */
[----:B------:R-:W-:-:S11]  /*1ee0*/  @P2 LOP3.LUT R11, R5, 0xffff, RZ, 0xc0, !PT ;  /* 0x0000ffff050b2812 */ /* 0x000fd600078ec0ff */
[----:B------:R-:W-:Y:S01]  /*1ef0*/  @UP0 UMOV UR36, UR8 ;  /* 0x0000000800240c82 */ /* 0x000fe20008000000 */
[----:B-1----:R-:W-:Y:S05]  /*1f00*/  @!P0 BRA `(.L_x_33) ;  /* 0x0000000000b88947 */ /* 0x002fea0003800000 */
[----:B------:R-:W4:Y:S01]  /*1f10*/  LDC.64 R4, c[0x0][0xb18] ;  /* 0x0002c600ff047b82 */ /* 0x000f220000000a00 */
[----:B------:R-:W-:-:S07]  /*1f20*/  ISETP.NE.AND P3, PT, R72, 0x1, PT ;  /* 0x000000014800780c */ /* 0x000fce0003f65270 */
[----:B------:R-:W1:Y:S08]  /*1f30*/  LDC.64 R6, c[0x0][0xb10] ;  /* 0x0002c400ff067b82 */ /* 0x000e700000000a00 */
[----:B------:R-:W2:Y:S08]  /*1f40*/  LDC R16, c[0x0][0xb20] ;  /* 0x0002c800ff107b82 */ /* 0x000eb00000000800 */
[----:B------:R-:W3:Y:S01]  /*1f50*/  LDC R18, c[0x0][0xb0c] ;  /* 0x0002c300ff127b82 */ /* 0x000ee20000000800 */
[----:B----4-:R-:W-:Y:S01]  /*1f60*/  IMAD.HI.U32 R17, R0, R5, RZ ;  /* 0x0000000500117227 */ /* 0x010fe200078e00ff */
[----:B------:R-:W-:-:S03]  /*1f70*/  ISETP.NE.AND P0, PT, R4, 0x1, PT ;  /* 0x000000010400780c */ /* 0x000fc60003f05270 */
[----:B------:R-:W-:-:S03]  /*1f80*/  IMAD.HI.U32 R5, R11, R5, RZ ;  /* 0x000000050b057227 */ /* 0x000fc600078e00ff */
[----:B------:R-:W4:Y:S01]  /*1f90*/  LDC.64 R2, c[0x0][0xb28] ;  /* 0x0002ca00ff027b82 */ /* 0x000f220000000a00 */
[----:B-1----:R-:W-:-:S04]  /*1fa0*/  IMAD.HI.U32 R20, R9, R6, RZ ;  /* 0x0000000609147227 */ /* 0x002fc800078e00ff */
[----:B------:R-:W-:Y:S01]  /*1fb0*/  IMAD.HI.U32 R22, R13, R6, RZ ;  /* 0x000000060d167227 */ /* 0x000fe200078e00ff */
[----:B------:R-:W-:Y:S02]  /*1fc0*/  SHF.R.U32.HI R20, RZ, R7, R20 ;  /* 0x00000007ff147219 */ /* 0x000fe40000011614 */
[-C--:B--2---:R-:W-:Y:S02]  /*1fd0*/  SHF.R.U32.HI R17, RZ, R16.reuse, R17 ;  /* 0x00000010ff117219 */ /* 0x084fe40000011611 */
[----:B------:R-:W-:Y:S02]  /*1fe0*/  SHF.R.U32.HI R16, RZ, R16, R5 ;  /* 0x00000010ff107219 */ /* 0x000fe40000011605 */
[----:B------:R-:W-:Y:S02]  /*1ff0*/  SEL R17, R0, R17, !P0 ;  /* 0x0000001100117207 */ /* 0x000fe40004000000 */
[----:B------:R-:W-:Y:S02]  /*2000*/  SHF.R.U32.HI R22, RZ, R7, R22 ;  /* 0x00000007ff167219 */ /* 0x000fe40000011616 */
[----:B---3--:R-:W-:-:S02]  /*2010*/  ISETP.NE.AND P1, PT, R18, 0x1, PT ;  /* 0x000000011200780c */ /* 0x008fc40003f25270 */
[----:B------:R-:W-:Y:S02]  /*2020*/  SEL R5, R11, R16, !P0 ;  /* 0x000000100b057207 */ /* 0x000fe40004000000 */
[----:B------:R-:W-:Y:S02]  /*2030*/  SEL R19, R9, R20, !P1 ;  /* 0x0000001409137207 */ /* 0x000fe40004800000 */
[----:B------:R-:W-:Y:S01]  /*2040*/  SEL R7, R13, R22, !P1 ;  /* 0x000000160d077207 */ /* 0x000fe20004800000 */
[----:B----4-:R-:W-:-:S04]  /*2050*/  IMAD.HI.U32 R20, R17, R2, RZ ;  /* 0x0000000211147227 */ /* 0x010fc800078e00ff */
[----:B------:R-:W-:Y:S01]  /*2060*/  IMAD.HI.U32 R6, R19, R2, RZ ;  /* 0x0000000213067227 */ /* 0x000fe200078e00ff */
[----:B------:R-:W-:-:S04]  /*2070*/  @P3 SHF.R.U32.HI R17, RZ, R3, R20 ;  /* 0x00000003ff113219 */ /* 0x000fc80000011614 */
        /* <DEDUP_REMOVED lines=8> */
[----:B------:R-:W-:-:S04]  /*2100*/  @!P0 IMAD.HI.U32 R16, R7, R2, RZ ;  /* 0x0000000207108227 */ /* 0x000fc800078e00ff */
[----:B------:R-:W-:Y:S01]  /*2110*/  IMAD.MOV R2, RZ, RZ, -R6 ;  /* 0x000000ffff027224 */ /* 0x000fe200078e0a06 */
[----:B------:R-:W-:-:S03]  /*2120*/  @!P0 SHF.R.U32.HI R16, RZ, R3, R16 ;  /* 0x00000003ff108219 */ /* 0x000fc60000011610 */
[----:B------:R-:W-:Y:S01]  /*2130*/  IMAD R2, R72, R2, R5 ;  /* 0x0000000248027224 */ /* 0x000fe200078e0205 */
[----:B------:R-:W-:Y:S02]  /*2140*/  @!P0 SEL R3, R7, R16, !P3 ;  /* 0x0000001007038207 */ /* 0x000fe40005800000 */
[----:B------:R-:W-:-:S03]  /*2150*/  IADD3 R16, PT, PT, -R5, RZ, RZ ;  /* 0x000000ff05107210 */ /* 0x000fc60007ffe1ff */
[--C-:B------:R-:W-:Y:S02]  /*2160*/  @!P0 IMAD.IADD R6, R6, 0x1, -R3.reuse ;  /* 0x0000000106068824 */ /* 0x100fe400078e0a03 */
[----:B------:R-:W-:Y:S01]  /*2170*/  @!P0 IMAD R3, R2, R19, R3 ;  /* 0x0000001302038224 */ /* 0x000fe200078e0203 */
[----:B------:R-:W-:Y:S01]  /*2180*/  IADD3 R2, PT, PT, -R7, RZ, RZ ;  /* 0x000000ff07027210 */ /* 0x000fe20007ffe1ff */
[----:B------:R-:W-:Y:S02]  /*2190*/  @!P0 IMAD R5, R72, R6, R7 ;  /* 0x0000000648058224 */ /* 0x000fe400078e0207 */
[----:B------:R-:W-:Y:S02]  /*21a0*/  IMAD R11, R4, R16, R11 ;  /* 0x00000010040b7224 */ /* 0x000fe400078e020b */
[----:B------:R-:W-:Y:S02]  /*21b0*/  @!P0 IMAD.MOV.U32 R7, RZ, RZ, R3 ;  /* 0x000000ffff078224 */ /* 0x000fe400078e0003 */
[----:B------:R-:W-:-:S02]  /*21c0*/  IMAD R2, R18, R2, R13 ;  /* 0x0000000212027224 */ /* 0x000fc400078e020d */
[----:B------:R-:W-:Y:S02]  /*21d0*/  IMAD R11, R5, R4, R11 ;  /* 0x00000004050b7224 */ /* 0x000fe400078e020b */
[----:B------:R-:W-:Y:S02]  /*21e0*/  IMAD R13, R7, R18, R2 ;  /* 0x00000012070d7224 */ /* 0x000fe400078e0202 */
.L_x_33:
[----:B------:R-:W1:Y:S02]  /*21f0*/  LDCU UR8, c[0x0][0xb30] ;  /* 0x00016600ff0877ac */ /* 0x000e640008000800 */
[----:B-1----:R-:W-:-:S09]  /*2200*/  UISETP.NE.AND UP0, UPT, UR8, 0x1, UPT ;  /* 0x000000010800788c */ /* 0x002fd2000bf05270 */
[----:B------:R-:W-:Y:S05]  /*2210*/  BRA.U UP0, `(.L_x_34) ;  /* 0x0000000100407547 */ /* 0x000fea000b800000 */
[----:B------:R-:W1:Y:S08]  /*2220*/  LDC.64 R4, c[0x0][0xb10] ;  /* 0x0002c400ff047b82 */ /* 0x000e700000000a00 */
[----:B------:R-:W2:Y:S08]  /*2230*/  LDC.64 R2, c[0x0][0xb18] ;  /* 0x0002c600ff027b82 */ /* 0x000eb00000000a00 */
[----:B------:R-:W3:Y:S08]  /*2240*/  LDC R6, c[0x0][0xb20] ;  /* 0x0002c800ff067b82 */ /* 0x000ef00000000800 */
[----:B------:R-:W4:Y:S01]  /*2250*/  LDC R16, c[0x0][0xb0c] ;  /* 0x0002c300ff107b82 */ /* 0x000f220000000800 */
[----:B-1----:R-:W-:-:S05]  /*2260*/  IMAD.HI.U32 R4, R13, R4, RZ ;  /* 0x000000040d047227 */ /* 0x002fca00078e00ff */
[----:B------:R-:W-:Y:S01]  /*2270*/  SHF.R.U32.HI R4, RZ, R5, R4 ;  /* 0x00000005ff047219 */ /* 0x000fe20000011604 */
[----:B--2---:R-:W-:Y:S01]  /*2280*/  IMAD.HI.U32 R3, R11, R3, RZ ;  /* 0x000000030b037227 */ /* 0x004fe200078e00ff */
[----:B------:R-:W-:-:S04]  /*2290*/  ISETP.NE.AND P0, PT, R2, 0x1, PT ;  /* 0x000000010200780c */ /* 0x000fc80003f05270 */
[----:B---3--:R-:W-:-:S04]  /*22a0*/  SHF.R.U32.HI R6, RZ, R6, R3 ;  /* 0x00000006ff067219 */ /* 0x008fc80000011603 */
[----:B------:R-:W-:Y:S02]  /*22b0*/  SEL R3, R11, R6, !P0 ;  /* 0x000000060b037207 */ /* 0x000fe40004000000 */
[----:B----4-:R-:W-:-:S04]  /*22c0*/  ISETP.NE.AND P1, PT, R16, 0x1, PT ;  /* 0x000000011000780c */ /* 0x010fc80003f25270 */
[----:B------:R-:W-:-:S05]  /*22d0*/  SEL R4, R13, R4, !P1 ;  /* 0x000000040d047207 */ /* 0x000fca0004800000 */
[----:B------:R-:W-:Y:S02]  /*22e0*/  IMAD.IADD R5, R3, 0x1, -R4 ;  /* 0x0000000103057824 */ /* 0x000fe400078e0a04 */
[----:B------:R-:W-:Y:S02]  /*22f0*/  IMAD.IADD R3, R4, 0x1, -R3 ;  /* 0x0000000104037824 */ /* 0x000fe400078e0a03 */
[----:B------:R-:W-:Y:S02]  /*2300*/  IMAD R13, R5, R16, R13 ;  /* 0x00000010050d7224 */ /* 0x000fe400078e020d */
[----:B------:R-:W-:-:S07]  /*2310*/  IMAD R11, R3, R2, R11 ;  /* 0x00000002030b7224 */ /* 0x000fce00078e020b */
.L_x_34:
[----:B------:R-:W-:Y:S01]  /*2320*/  VIADD R14, R14, 0x1 ;  /* 0x000000010e0e7836 */ /* 0x000fe20000000000 */
[----:B------:R-:W-:Y:S01]  /*2330*/  PLOP3.LUT P1, PT, PT, PT, PT, 0x80, 0x8 ;  /* 0x000000000008781c */ /* 0x000fe20003f2f070 */
[----:B------:R-:W-:Y:S02]  /*2340*/  IMAD.IADD R21, R13, 0x1, R156 ;  /* 0x000000010d157824 */ /* 0x000fe400078e029c */
[----:B------:R-:W-:Y:S01]  /*2350*/  IMAD.IADD R20, R11, 0x1, R154 ;  /* 0x000000010b147824 */ /* 0x000fe200078e029a */
[----:B------:R-:W-:-:S04]  /*2360*/  ISETP.NE.AND P0, PT, R14, 0x2, PT ;  /* 0x000000020e00780c */ /* 0x000fc80003f05270 */
[----:B------:R-:W-:Y:S02]  /*2370*/  SEL R3, RZ, 0x1, P0 ;  /* 0x00000001ff037807 */ /* 0x000fe40000000000 */
[----:B------:R-:W-:Y:S02]  /*2380*/  SEL R14, R14, RZ, P0 ;  /* 0x000000ff0e0e7207 */ /* 0x000fe40000000000 */
[----:B------:R-:W-:Y:S01]  /*2390*/  LOP3.LUT R12, R12, R3, RZ, 0x3c, !PT ;  /* 0x000000030c0c7212 */ /* 0x000fe200078e3cff */
[----:B------:R-:W-:Y:S06]  /*23a0*/  @P2 BRA `(.L_x_35) ;  /* 0xfffffff000682947 */ /* 0x000fec000383ffff */
[----:B------:R-:W-:Y:S01]  /*23b0*/  UIADD3 UR4, UPT, UPT, UR4, 0x30, URZ ;  /* 0x0000003004047890 */ /* 0x000fe2000fffe0ff */
[----:B------:R-:W-:-:S03]  /*23c0*/  SHF.L.U32 R3, R15, 0x1f, RZ ;  /* 0x0000001f0f037819 */ /* 0x000fc600000006ff */
[----:B------:R-:W-:-:S09]  /*23d0*/  ULEA UR5, UR6, UR4, 0x3 ;  /* 0x0000000406057291 */ /* 0x000fd2000f8e18ff */
[----:B------:R-:W1:Y:S02]  /*23e0*/  SYNCS.PHASECHK.TRANS64.TRYWAIT P0, [UR5], R3 ;  /* 0x00000003ff0075a7 */ /* 0x000e640008001105 */
[----:B-1----:R-:W-:Y:S05]  /*23f0*/  @!P0 BRA `(.L_x_36) ;  /* 0x0000008800dc8947 */ /* 0x002fea0003800000 */
.L_x_136:
[----:B------:R-:W-:-:S04]  /*2400*/  UIADD3 UR6, UPT, UPT, UR6, 0x1, URZ ;  /* 0x0000000106067890 */ /* 0x000fc8000fffe0ff */
[----:B------:R-:W-:-:S04]  /*2410*/  UISETP.NE.AND UP0, UPT, UR6, 0x6, UPT ;  /* 0x000000060600788c */ /* 0x000fc8000bf05270 */
[----:B------:R-:W-:Y:S02]  /*2420*/  USEL UR7, URZ, 0x1, UP0 ;  /* 0x00000001ff077887 */ /* 0x000fe40008000000 */
[----:B------:R-:W-:-:S04]  /*2430*/  USEL UR6, UR6, URZ, UP0 ;  /* 0x000000ff06067287 */ /* 0x000fc80008000000 */
[----:B------:R-:W-:Y:S01]  /*2440*/  ULEA UR5, UR6, UR4, 0x3 ;  /* 0x0000000406057291 */ /* 0x000fe2000f8e18ff */
[----:B------:R-:W-:-:S04]  /*2450*/  LOP3.LUT R2, R15, UR7, RZ, 0x3c, !PT ;  /* 0x000000070f027c12 */ /* 0x000fc8000f8e3cff */
[----:B-1----:R-:W-:-:S04]  /*2460*/  SHF.L.U32 R3, R2, 0x1f, RZ ;  /* 0x0000001f02037819 */ /* 0x002fc800000006ff */
[----:B------:R-:W1:Y:S02]  /*2470*/  SYNCS.PHASECHK.TRANS64.TRYWAIT P0, [UR5], R3 ;  /* 0x00000003ff0075a7 */ /* 0x000e640008001105 */
[----:B-1----:R-:W-:Y:S05]  /*2480*/  @!P0 BRA `(.L_x_37) ;  /* 0x0000008800d08947 */ /* 0x002fea0003800000 */
.L_x_138:
        /* <DEDUP_REMOVED lines=9> */
.L_x_140:
        /* <DEDUP_REMOVED lines=9> */
.L_x_142:
        /* <DEDUP_REMOVED lines=9> */
.L_x_144:
[----:B------:R-:W-:-:S04]  /*2640*/  UIADD3 UR6, UPT, UPT, UR6, 0x1, URZ ;  /* 0x0000000106067890 */ /* 0x000fc8000fffe0ff */
[----:B------:R-:W-:-:S04]  /*2650*/  UISETP.NE.AND UP0, UPT, UR6, 0x6, UPT ;  /* 0x000000060600788c */ /* 0x000fc8000bf05270 */
[----:B------:R-:W-:Y:S02]  /*2660*/  USEL UR5, URZ, 0x1, UP0 ;  /* 0x00000001ff057887 */ /* 0x000fe40008000000 */
[----:B------:R-:W-:-:S04]  /*2670*/  USEL UR6, UR6, URZ, UP0 ;  /* 0x000000ff06067287 */ /* 0x000fc80008000000 */
[----:B------:R-:W-:Y:S01]  /*2680*/  ULEA UR6, UR6, UR4, 0x3 ;  /* 0x0000000406067291 */ /* 0x000fe2000f8e18ff */
[----:B-1----:R-:W-:-:S04]  /*2690*/  LOP3.LUT R3, R2, UR5, RZ, 0x3c, !PT ;  /* 0x0000000502037c12 */ /* 0x002fc8000f8e3cff */
[----:B------:R-:W-:Y:S01]  /*26a0*/  SHF.L.U32 R3, R3, 0x1f, RZ ;  /* 0x0000001f03037819 */ /* 0x000fe200000006ff */
[----:B----4-:R-:W-:-:S07]  /*26b0*/  IMAD.U32 R0, RZ, RZ, UR6 ;  /* 0x00000006ff007e24 */ /* 0x010fce000f8e00ff */
.L_x_41:
[----:B-1----:R1:W2:Y:S02]  /*26c0*/  SYNCS.PHASECHK.TRANS64.TRYWAIT P0, [R0+URZ], R3 ;  /* 0x00000003000075a7 */ /* 0x0022a400080011ff */
[----:B--2---:R-:W-:Y:S05]  /*26d0*/  @!P0 NANOSLEEP.SYNCS 0x989680 ;  /* 0x009896800000895d */ /* 0x004fea0003900000 */
[----:B------:R-:W2:Y:S02]  /*26e0*/  @!P0 SYNCS.PHASECHK.TRANS64 P0, [R0+URZ], R3 ;  /* 0x00000003000085a7 */ /* 0x000ea400080010ff */
[----:B--2---:R-:W-:Y:S05]  /*26f0*/  @P0 EXIT ;  /* 0x000000000000094d */ /* 0x004fea0003800000 */
[----:B------:R-:W-:Y:S05]  /*2700*/  BRA `(.L_x_41) ;  /* 0xfffffffc00ec7947 */ /* 0x000fea000383ffff */
.L_x_17:
[----:B------:R-:W-:-:S04]  /*2710*/  UISETP.NE.AND UP1, UPT, UR37, URZ, UPT ;  /* 0x000000ff2500728c */ /* 0x000fc8000bf25270 */
[----:B------:R-:W-:-:S09]  /*2720*/  UISETP.NE.OR UP1, UPT, UR8, 0x1, UP1 ;  /* 0x000000010800788c */ /* 0x000fd20008f25670 */
[----:B------:R-:W-:Y:S05]  /*2730*/  BRA.U UP1, `(.L_x_42) ;  /* 0x0000000501487547 */ /* 0x000fea000b800000 */
[----:B------:R-:W-:Y:S01]  /*2740*/  ISETP.NE.AND P2, PT, R2, RZ, PT ;  /* 0x000000ff0200720c */ /* 0x000fe20003f45270 */
[----:B------:R-:W-:Y:S01]  /*2750*/  IMAD.MOV.U32 R12, RZ, RZ, 0x1 ;  /* 0x00000001ff0c7424 */ /* 0x000fe200078e00ff */
[----:B------:R-:W-:Y:S02]  /*2760*/  CS2R R10, SRZ ;  /* 0x00000000000a7805 */ /* 0x000fe4000001ff00 */
[----:B------:R-:W-:Y:S01]  /*2770*/  CS2R R8, SRZ ;  /* 0x0000000000087805 */ /* 0x000fe2000001ff00 */
[----:B------:R-:W-:Y:S01]  /*2780*/  UMOV UR4, 0x400 ;  /* 0x0000040000047882 */ /* 0x000fe20000000000 */
[----:B------:R-:W-:Y:S01]  /*2790*/  UMOV UR6, URZ ;  /* 0x000000ff00067c82 */ /* 0x000fe20008000000 */
[----:B------:R-:W-:-:S12]  /*27a0*/  ULEA UR37, UR37, UR4, 0x18 ;  /* 0x0000000425257291 */ /* 0x000fd8000f8ec0ff */
.L_x_46:
[----:B------:R-:W-:Y:S02]  /*27b0*/  LEA R0, R8, UR37, 0x3 ;  /* 0x0000002508007c11 */ /* 0x000fe4000f8e18ff */
[----:B------:R-:W-:-:S03]  /*27c0*/  SHF.L.U32 R5, R9, 0x1f, RZ ;  /* 0x0000001f09057819 */ /* 0x000fc600000006ff */
[----:B------:R-:W-:Y:S01]  /*27d0*/  VIADD R4, R0, 0x100 ;  /* 0x0000010000047836 */ /* 0x000fe20000000000 */
[----:B------:R-:W1:Y:S02]  /*27e0*/  SYNCS.PHASECHK.TRANS64.TRYWAIT P0, [R0+URZ+0xf0], R5 ;  /* 0x0000f005000075a7 */ /* 0x000e6400080011ff */
[----:B-1----:R-:W-:Y:S05]  /*27f0*/  @!P0 BRA `(.L_x_43) ;  /* 0x0000008800548947 */ /* 0x002fea0003800000 */
.L_x_145:
[----:B------:R-:W-:Y:S01]  /*2800*/  ULEA UR5, UR6, UR37, 0x3 ;  /* 0x0000002506057291 */ /* 0x000fe2000f8e18ff */
[----:B------:R-:W-:Y:S02]  /*2810*/  PRMT R4, RZ, 0x654, R4 ;  /* 0x00000654ff047816 */ /* 0x000fe40000000004 */
[----:B-1----:R-:W-:Y:S01]  /*2820*/  SHF.L.U32 R5, R12, 0x1f, RZ ;  /* 0x0000001f0c057819 */ /* 0x002fe200000006ff */
[----:B------:R-:W-:Y:S01]  /*2830*/  UIADD3 UR4, UPT, UPT, UR5, 0xb0, URZ ;  /* 0x000000b005047890 */ /* 0x000fe2000fffe0ff */
[----:B------:R1:W-:Y:S05]  /*2840*/  SYNCS.ARRIVE.TRANS64.RED.A1T0 RZ, [R4+URZ], RZ ;  /* 0x000000ff04ff79a7 */ /* 0x0003ea00081004ff */
[----:B------:R-:W-:Y:S01]  /*2850*/  IMAD.U32 R7, RZ, RZ, UR4 ;  /* 0x00000004ff077e24 */ /* 0x000fe2000f8e00ff */
[----:B------:R-:W2:Y:S04]  /*2860*/  SYNCS.PHASECHK.TRANS64.TRYWAIT P0, [UR5+0xc0], R5 ;  /* 0x0000c005ff0075a7 */ /* 0x000ea80008001105 */
[----:B------:R-:W-:Y:S01]  /*2870*/  PRMT R6, R2, 0x654, R7 ;  /* 0x0000065402067816 */ /* 0x000fe20000000007 */
[----:B-1----:R-:W-:Y:S01]  /*2880*/  @!P2 IMAD.MOV.U32 R4, RZ, RZ, 0x10 ;  /* 0x00000010ff04a424 */ /* 0x002fe200078e00ff */
[----:B--2---:R-:W-:Y:S06]  /*2890*/  @!P0 BRA `(.L_x_44) ;  /* 0x0000008800408947 */ /* 0x004fec0003800000 */
.L_x_147:
[----:B------:R-:W-:Y:S01]  /*28a0*/  ULEA UR4, UR6, UR37, 0x4 ;  /* 0x0000002506047291 */ /* 0x000fe2000f8e20ff */
[----:B------:R-:W-:Y:S01]  /*28b0*/  SEL R3, R6, R3, !P2 ;  /* 0x0000000306037207 */ /* 0x000fe20005000000 */
[----:B------:R-:W-:Y:S01]  /*28c0*/  UIADD3 UR5, UPT, UPT, UR5, 0xb0, URZ ;  /* 0x000000b005057890 */ /* 0x000fe2000fffe0ff */
[----:B-1----:R-:W-:Y:S01]  /*28d0*/  LEA R0, R11, UR37, 0x3 ;  /* 0x000000250b007c11 */ /* 0x002fe2000f8e18ff */
[----:B------:R-:W-:Y:S01]  /*28e0*/  UIADD3 UR4, UPT, UPT, UR4, 0x120, URZ ;  /* 0x0000012004047890 */ /* 0x000fe2000fffe0ff */
[----:B------:R-:W-:Y:S01]  /*28f0*/  SHF.L.U32 R5, R10, 0x1f, RZ ;  /* 0x0000001f0a057819 */ /* 0x000fe200000006ff */
[----:B------:R1:W-:Y:S01]  /*2900*/  @!P2 SYNCS.ARRIVE.TRANS64.RED RZ, [R3+URZ], R4 ;  /* 0x0000000403ffa9a7 */ /* 0x0003e200080004ff */
[----:B------:R-:W-:Y:S01]  /*2910*/  UIADD3 UR6, UPT, UPT, UR6, 0x1, URZ ;  /* 0x0000000106067890 */ /* 0x000fe2000fffe0ff */
[----:B------:R-:W-:-:S03]  /*2920*/  VIADD R8, R8, 0x1 ;  /* 0x0000000108087836 */ /* 0x000fc60000000000 */
[----:B------:R-:W-:Y:S02]  /*2930*/  UISETP.NE.AND UP0, UPT, UR6, 0x2, UPT ;  /* 0x000000020600788c */ /* 0x000fe4000bf05270 */
[----:B------:R-:W-:Y:S06]  /*2940*/  UGETNEXTWORKID.BROADCAST [UR4], [UR5] ;  /* 0x00000000040073ca */ /* 0x000fec0008000100 */
[----:B------:R-:W-:Y:S01]  /*2950*/  USEL UR4, URZ, 0x1, UP0 ;  /* 0x00000001ff047887 */ /* 0x000fe20008000000 */
[----:B------:R-:W-:Y:S01]  /*2960*/  ISETP.NE.AND P0, PT, R8, 0x2, PT ;  /* 0x000000020800780c */ /* 0x000fe20003f05270 */
[----:B------:R-:W-:Y:S01]  /*2970*/  USEL UR6, UR6, URZ, UP0 ;  /* 0x000000ff06067287 */ /* 0x000fe20008000000 */
[----:B------:R-:W2:Y:S03]  /*2980*/  SYNCS.PHASECHK.TRANS64.TRYWAIT P1, [R0+URZ+0xb0], R5 ;  /* 0x0000b005000075a7 */ /* 0x000ea600080211ff */
[----:B------:R-:W-:Y:S01]  /*2990*/  LOP3.LUT R12, R12, UR4, RZ, 0x3c, !PT ;  /* 0x000000040c0c7c12 */ /* 0x000fe2000f8e3cff */
[----:B-12---:R-:W-:Y:S07]  /*29a0*/  @!P1 BRA `(.L_x_45) ;  /* 0x0000008800149947 */ /* 0x006fee0003800000 */
.L_x_148:
[C---:B------:R-:W-:Y:S01]  /*29b0*/  LEA R4, R11.reuse, UR37, 0x4 ;  /* 0x000000250b047c11 */ /* 0x040fe2000f8e20ff */
[----:B-1----:R-:W-:Y:S01]  /*29c0*/  VIADD R0, R0, 0xc0 ;  /* 0x000000c000007836 */ /* 0x002fe20000000000 */
[----:B------:R-:W-:Y:S01]  /*29d0*/  SEL R8, R8, RZ, P0 ;  /* 0x000000ff08087207 */ /* 0x000fe20000000000 */
[----:B------:R-:W-:-:S03]  /*29e0*/  VIADD R11, R11, 0x1 ;  /* 0x000000010b0b7836 */ /* 0x000fc60000000000 */
[----:B------:R-:W1:Y:S01]  /*29f0*/  LDS.128 R4, [R4+0x120] ;  /* 0x0001200004047984 */ /* 0x000e620000000c00 */
[----:B------:R-:W-:Y:S02]  /*2a00*/  PRMT R0, RZ, 0x654, R0 ;  /* 0x00000654ff007816 */ /* 0x000fe40000000000 */
[C---:B------:R-:W-:Y:S01]  /*2a10*/  ISETP.NE.AND P1, PT, R11.reuse, 0x2, PT ;  /* 0x000000020b00780c */ /* 0x040fe20003f25270 */
[----:B------:R-:W-:Y:S01]  /*2a20*/  @!PT LDS RZ, [RZ] ;  /* 0x00000000fffff984 */ /* 0x000fe20000000800 */
[----:B------:R-:W-:Y:S01]  /*2a30*/  @!PT LDS RZ, [RZ] ;  /* 0x00000000fffff984 */ /* 0x000fe20000000800 */
[----:B------:R-:W-:Y:S01]  /*2a40*/  @!PT LDS RZ, [RZ] ;  /* 0x00000000fffff984 */ /* 0x000fe20000000800 */
[----:B------:R-:W-:Y:S01]  /*2a50*/  @!PT LDS RZ, [RZ] ;  /* 0x00000000fffff984 */ /* 0x000fe20000000800 */
[----:B------:R2:W-:Y:S06]  /*2a60*/  MEMBAR.ALL.CTA ;  /* 0x0000000000007992 */ /* 0x0005ec0000008000 */
[----:B--2---:R-:W2:Y:S01]  /*2a70*/  FENCE.VIEW.ASYNC.S ;  /* 0x00000000000073c6 */ /* 0x004ea20000000000 */
[----:B------:R-:W-:Y:S01]  /*2a80*/  SEL R11, R11, RZ, P1 ;  /* 0x000000ff0b0b7207 */ /* 0x000fe20000800000 */
[----:B--2---:R2:W-:Y:S01]  /*2a90*/  SYNCS.ARRIVE.TRANS64.RED.A1T0 RZ, [R0+URZ], RZ ;  /* 0x000000ff00ff79a7 */ /* 0x0045e200081004ff */
[----:B-1----:R-:W-:-:S02]  /*2aa0*/  LOP3.LUT P3, RZ, R6, 0x1, RZ, 0xc0, !PT ;  /* 0x0000000106ff7812 */ /* 0x002fc4000786c0ff */
[----:B------:R-:W-:-:S04]  /*2ab0*/  SEL R5, RZ, 0x1, P1 ;  /* 0x00000001ff057807 */ /* 0x000fc80000800000 */
[----:B------:R-:W-:Y:S02]  /*2ac0*/  LOP3.LUT R10, R10, R5, RZ, 0x3c, !PT ;  /* 0x000000050a0a7212 */ /* 0x000fe400078e3cff */
[----:B--2---:R-:W-:-:S04]  /*2ad0*/  SEL R0, RZ, 0x1, P0 ;  /* 0x00000001ff007807 */ /* 0x004fc80000000000 */
[----:B------:R-:W-:Y:S01]  /*2ae0*/  LOP3.LUT R9, R9, R0, RZ, 0x3c, !PT ;  /* 0x0000000009097212 */ /* 0x000fe200078e3cff */
[----:B------:R-:W-:Y:S06]  /*2af0*/  @P3 BRA `(.L_x_46) ;  /* 0xfffffffc002c3947 */ /* 0x000fec000383ffff */
[----:B------:R-:W-:Y:S01]  /*2b00*/  ULEA UR5, UR6, UR37, 0x3 ;  /* 0x0000002506057291 */ /* 0x000fe2000f8e18ff */
[----:B------:R-:W-:-:S08]  /*2b10*/  SHF.L.U32 R3, R12, 0x1f, RZ ;  /* 0x0000001f0c037819 */ /* 0x000fd000000006ff */
[----:B------:R-:W1:Y:S02]  /*2b20*/  SYNCS.PHASECHK.TRANS64 P0, [UR5+0xc0], R3 ;  /* 0x0000c003ff0075a7 */ /* 0x000e640008001005 */
[----:B-1----:R-:W-:Y:S05]  /*2b30*/  @P0 BRA `(.L_x_47) ;  /* 0x0000000000080947 */ /* 0x002fea0003800000 */
[----:B------:R-:W1:Y:S02]  /*2b40*/  SYNCS.PHASECHK.TRANS64.TRYWAIT P0, [UR5+0xc0], R3 ;  /* 0x0000c003ff0075a7 */ /* 0x000e640008001105 */
[----:B-1----:R-:W-:Y:S05]  /*2b50*/  @!P0 BRA `(.L_x_48) ;  /* 0x0000008400bc8947 */ /* 0x002fea0003800000 */
.L_x_47:
[----:B------:R-:W-:-:S04]  /*2b60*/  UIADD3 UR4, UPT, UPT, UR6, 0x1, URZ ;  /* 0x0000000106047890 */ /* 0x000fc8000fffe0ff */
[----:B------:R-:W-:-:S04]  /*2b70*/  UISETP.NE.AND UP0, UPT, UR4, 0x2, UPT ;  /* 0x000000020400788c */ /* 0x000fc8000bf05270 */
[----:B------:R-:W-:Y:S02]  /*2b80*/  USEL UR7, URZ, 0x1, UP0 ;  /* 0x00000001ff077887 */ /* 0x000fe40008000000 */
[----:B------:R-:W-:-:S04]  /*2b90*/  USEL UR4, UR4, URZ, UP0 ;  /* 0x000000ff04047287 */ /* 0x000fc80008000000 */
[----:B------:R-:W-:Y:S01]  /*2ba0*/  ULEA UR4, UR4, UR37, 0x3 ;  /* 0x0000002504047291 */ /* 0x000fe2000f8e18ff */
[----:B-1----:R-:W-:-:S04]  /*2bb0*/  LOP3.LUT R3, R12, UR7, RZ, 0x3c, !PT ;  /* 0x000000070c037c12 */ /* 0x002fc8000f8e3cff */
[----:B------:R-:W-:-:S04]  /*2bc0*/  SHF.L.U32 R0, R3, 0x1f, RZ ;  /* 0x0000001f03007819 */ /* 0x000fc800000006ff */
[----:B------:R-:W1:Y:S02]  /*2bd0*/  SYNCS.PHASECHK.TRANS64 P0, [UR4+0xc0], R0 ;  /* 0x0000c000ff0075a7 */ /* 0x000e640008001004 */
[----:B-1----:R-:W-:Y:S05]  /*2be0*/  @P0 EXIT ;  /* 0x000000000000094d */ /* 0x002fea0003800000 */
[----:B------:R-:W-:Y:S02]  /*2bf0*/  SHF.L.U32 R3, R3, 0x1f, RZ ;  /* 0x0000001f03037819 */ /* 0x000fe400000006ff */
[----:B------:R-:W-:-:S07]  /*2c00*/  MOV R0, UR4 ;  /* 0x0000000400007c02 */ /* 0x000fce0008000f00 */
.L_x_49:
[----:B-1----:R1:W2:Y:S02]  /*2c10*/  SYNCS.PHASECHK.TRANS64.TRYWAIT P0, [R0+URZ+0xc0], R3 ;  /* 0x0000c003000075a7 */ /* 0x0022a400080011ff */
[----:B--2---:R-:W-:Y:S05]  /*2c20*/  @!P0 NANOSLEEP.SYNCS 0x989680 ;  /* 0x009896800000895d */ /* 0x004fea0003900000 */
[----:B------:R-:W2:Y:S02]  /*2c30*/  @!P0 SYNCS.PHASECHK.TRANS64 P0, [R0+URZ+0xc0], R3 ;  /* 0x0000c003000085a7 */ /* 0x000ea400080010ff */
[----:B--2---:R-:W-:Y:S05]  /*2c40*/  @P0 EXIT ;  /* 0x000000000000094d */ /* 0x004fea0003800000 */
[----:B------:R-:W-:Y:S05]  /*2c50*/  BRA `(.L_x_49) ;  /* 0xfffffffc00ec7947 */ /* 0x000fea000383ffff */
.L_x_42:
[----:B------:R-:W-:-:S09]  /*2c60*/  UISETP.NE.AND UP1, UPT, UR8, URZ, UPT ;  /* 0x000000ff0800728c */ /* 0x000fd2000bf25270 */
[----:B------:R-:W-:Y:S05]  /*2c70*/  BRA.U UP1, `(.L_x_50) ;  /* 0x0000000d01347547 */ /* 0x000fea000b800000 */
[----:B------:R-:W-:Y:S01]  /*2c80*/  UMOV UR4, 0x40 ;  /* 0x0000004000047882 */ /* 0x000fe20000000000 */
[----:B------:R-:W-:Y:S01]  /*2c90*/  NOP ;  /* 0x0000000000007918 */ /* 0x000fe20000000000 */
[----:B------:R-:W-:Y:S01]  /*2ca0*/  ULEA UR4, UR37, UR4, 0x18 ;  /* 0x0000000425047291 */ /* 0x000fe2000f8ec0ff */
[----:B------:R-:W-:Y:S02]  /*2cb0*/  UMOV UR5, 0x400 ;  /* 0x0000040000057882 */ /* 0x000fe40000000000 */
[----:B------:R-:W-:-:S06]  /*2cc0*/  ULEA UR37, UR37, UR5, 0x18 ;  /* 0x0000000525257291 */ /* 0x000fcc000f8ec0ff */
[----:B------:R-:W1:Y:S02]  /*2cd0*/  LDS.U8 R0, [UR4+0x1c] ;  /* 0x00001c04ff007984 */ /* 0x000e640008000000 */
[----:B-1----:R-:W-:-:S13]  /*2ce0*/  ISETP.NE.AND P0, PT, R0, RZ, PT ;  /* 0x000000ff0000720c */ /* 0x002fda0003f05270 */
[----:B------:R-:W-:Y:S05]  /*2cf0*/  @P0 BRA `(.L_x_51) ;  /* 0x0000000000580947 */ /* 0x000fea0003800000 */
[----:B------:R-:W-:-:S13]  /*2d00*/  ELECT P0, URZ, PT ;  /* 0x0000000000ff782f */ /* 0x000fda0003800000 */
[----:B------:R-:W-:Y:S05]  /*2d10*/  @!P0 BRA `(.L_x_52) ;  /* 0x0000000000608947 */ /* 0x000fea0003800000 */
[----:B------:R-:W-:Y:S01]  /*2d20*/  UMOV UR5, 0x10 ;  /* 0x0000001000057882 */ /* 0x000fe20000000000 */
[----:B------:R-:W-:Y:S01]  /*2d30*/  HFMA2 R0, -RZ, RZ, 0, 5.9604644775390625e-08 ;  /* 0x00000001ff007431 */ /* 0x000fe200000001ff */
[----:B------:R-:W-:-:S03]  /*2d40*/  MOV R2, 0xffff ;  /* 0x0000ffff00027802 */ /* 0x000fc60000000f00 */
[----:B------:R-:W-:Y:S04]  /*2d50*/  DEPBAR.LE SB1, 0x36 ;  /* 0x00009d800000791a */ /* 0x000fe80000000000 */
[----:B------:R-:W1:Y:S02]  /*2d60*/  UTCATOMSWS.FIND_AND_SET.ALIGN UP0, UR5, UR5 ;  /* 0x00000005000575e3 */ /* 0x000e640008000800 */
[----:B-1----:R-:W-:Y:S01]  /*2d70*/  MOV R3, UR5 ;  /* 0x0000000500037c02 */ /* 0x002fe20008000f00 */
[----:B------:R-:W-:Y:S06]  /*2d80*/  BRA.U UP0, `(.L_x_53) ;  /* 0x0000000100187547 */ /* 0x000fec000b800000 */
.L_x_54:
[----:B------:R-:W-:Y:S05]  /*2d90*/  NANOSLEEP 0x64 ;  /* 0x000000640000795d */ /* 0x000fea0003800000 */
[----:B------:R-:W-:-:S05]  /*2da0*/  UMOV UR5, 0x10 ;  /* 0x0000001000057882 */ /* 0x000fca0000000000 */
[----:B------:R-:W-:Y:S04]  /*2db0*/  DEPBAR.LE SB1, 0x36 ;  /* 0x00009d800000791a */ /* 0x000fe80000000000 */
[----:B------:R-:W1:Y:S02]  /*2dc0*/  UTCATOMSWS.FIND_AND_SET.ALIGN UP0, UR5, UR5 ;  /* 0x00000005000575e3 */ /* 0x000e640008000800 */
[----:B-1----:R-:W-:Y:S01]  /*2dd0*/  MOV R3, UR5 ;  /* 0x0000000500037c02 */ /* 0x002fe20008000f00 */
[----:B------:R-:W-:Y:S05]  /*2de0*/  BRA.U !UP0, `(.L_x_54) ;  /* 0xfffffffd08e87547 */ /* 0x000fea000b83ffff */
.L_x_53:
[-C--:B------:R-:W-:Y:S02]  /*2df0*/  SHF.L.U32 R2, R2, R3.reuse, RZ ;  /* 0x0000000302027219 */ /* 0x080fe400000006ff */
[----:B------:R-:W-:Y:S01]  /*2e00*/  SHF.L.U32 R0, R0, R3, RZ ;  /* 0x0000000300007219 */ /* 0x000fe200000006ff */
[----:B------:R-:W-:Y:S02]  /*2e10*/  IMAD.SHL.U32 R3, R3, 0x20, RZ ;  /* 0x0000002003037824 */ /* 0x000fe400078e00ff */
[----:B------:R1:W-:Y:S04]  /*2e20*/  ATOMS.OR RZ, [UR4+0x14], R2 ;  /* 0x00001402ffff798c */ /* 0x0003e8000b000004 */
[----:B------:R1:W-:Y:S04]  /*2e30*/  ATOMS.OR RZ, [UR4+0x18], R0 ;  /* 0x00001800ffff798c */ /* 0x0003e8000b000004 */
[----:B------:R1:W-:Y:S01]  /*2e40*/  STS [UR37+0x140], R3 ;  /* 0x00014003ff007988 */ /* 0x0003e20008000825 */
[----:B------:R-:W-:Y:S05]  /*2e50*/  BRA `(.L_x_52) ;  /* 0x0000000000107947 */ /* 0x000fea0003800000 */
.L_x_51:
[----:B------:R-:W-:Y:S02]  /*2e60*/  MOV R0, 0xffffffff ;  /* 0xffffffff00007802 */ /* 0x000fe40000000f00 */
[----:B------:R-:W-:-:S03]  /*2e70*/  MOV R2, 0x2ea0 ;  /* 0x00002ea000027802 */ /* 0x000fc60000000f00 */
[----:B------:R1:W-:Y:S04]  /*2e80*/  STS [UR37+0x140], R0 ;  /* 0x00014000ff007988 */ /* 0x0003e80008000825 */
[----:B-1-3-5:R-:W-:Y:S05]  /*2e90*/  CALL.REL.NOINC `($__internal_1_$__cuda_sm10x_tcgen05_guardrail_trap_phase_invalid_during_alloc) ;  /* 0x0000008800d47944 */ /* 0x02afea0003c00000 */
.L_x_52:
[----:B------:R-:W-:Y:S05]  /*2ea0*/  WARPSYNC.ALL ;  /* 0x0000000000007948 */ /* 0x000fea0003800000 */
[----:B------:R-:W2:Y:S01]  /*2eb0*/  S2UR UR6, SR_CgaCtaId ;  /* 0x00000000000679c3 */ /* 0x000ea20000008800 */
[----:B------:R-:W-:Y:S01]  /*2ec0*/  UMOV UR4, 0x400 ;  /* 0x0000040000047882 */ /* 0x000fe20000000000 */
[----:B------:R-:W-:-:S06]  /*2ed0*/  NOP ;  /* 0x0000000000007918 */ /* 0x000fcc0000000000 */
[----:B------:R-:W-:Y:S06]  /*2ee0*/  BAR.ARV 0x6, 0xa0 ;  /* 0x0182800000007b1d */ /* 0x000fec0000002000 */
[----:B------:R-:W4:Y:S01]  /*2ef0*/  LDCU UR7, c[0x0][0x38c] ;  /* 0x00007180ff0777ac */ /* 0x000f220008000800 */
[----:B------:R-:W-:Y:S01]  /*2f00*/  IMAD.MOV.U32 R11, RZ, RZ, 0x1 ;  /* 0x00000001ff0b7424 */ /* 0x000fe200078e00ff */
[----:B------:R-:W-:Y:S01]  /*2f10*/  CS2R R8, SRZ ;  /* 0x0000000000087805 */ /* 0x000fe2000001ff00 */
[----:B------:R-:W-:Y:S01]  /*2f20*/  IMAD.MOV.U32 R10, RZ, RZ, RZ ;  /* 0x000000ffff0a7224 */ /* 0x000fe200078e00ff */
[----:B------:R-:W-:Y:S01]  /*2f30*/  UMOV UR18, URZ ;  /* 0x000000ff00127c82 */ /* 0x000fe20008000000 */
[----:B------:R-:W-:Y:S01]  /*2f40*/  UMOV UR17, URZ ;  /* 0x000000ff00117c82 */ /* 0x000fe20008000000 */
[----:B------:R-:W-:Y:S01]  /*2f50*/  UMOV UR22, 0x0 ;  /* 0x0000000000167882 */ /* 0x000fe20000000000 */
[----:B------:R-:W-:Y:S01]  /*2f60*/  UMOV UR23, 0x8408010 ;  /* 0x0840801000177882 */ /* 0x000fe20000000000 */
[----:B------:R-:W-:Y:S01]  /*2f70*/  UMOV UR20, 0x0 ;  /* 0x0000000000147882 */ /* 0x000fe20000000000 */
[----:B------:R-:W-:Y:S01]  /*2f80*/  UMOV UR21, 0x8408010 ;  /* 0x0840801000157882 */ /* 0x000fe20000000000 */
[----:B--2---:R-:W-:Y:S01]  /*2f90*/  ULEA UR6, UR6, UR4, 0x18 ;  /* 0x0000000406067291 */ /* 0x004fe2000f8ec0ff */
[----:B------:R-:W2:Y:S03]  /*2fa0*/  LDCU UR4, c[0x0][0x38c] ;  /* 0x00007180ff0477ac */ /* 0x000ea60008000800 */
[----:B------:R-:W-:-:S02]  /*2fb0*/  UIADD3 UR11, UPT, UPT, UR6, 0x10800, URZ ;  /* 0x00010800060b7890 */ /* 0x000fc4000fffe0ff */
[----:B----4-:R-:W-:-:S03]  /*2fc0*/  UIADD3 UR7, UPT, UPT, UR7, 0x1f, URZ ;  /* 0x0000001f07077890 */ /* 0x010fc6000fffe0ff */
[----:B-1----:R-:W1:Y:S01]  /*2fd0*/  LDS R0, [UR6+0x140] ;  /* 0x00014006ff007984 */ /* 0x002e620008000800 */
[----:B------:R-:W-:Y:S02]  /*2fe0*/  UIADD3 UR12, UPT, UPT, UR6, 0x1c800, URZ ;  /* 0x0001c800060c7890 */ /* 0x000fe4000fffe0ff */
[----:B------:R-:W-:Y:S02]  /*2ff0*/  USHF.R.S32.HI UR5, URZ, 0x1f, UR7 ;  /* 0x0000001fff057899 */ /* 0x000fe40008011407 */
[----:B------:R-:W-:Y:S02]  /*3000*/  USHF.R.U32.HI UR11, URZ, 0x4, UR11 ;  /* 0x00000004ff0b7899 */ /* 0x000fe4000801160b */
[----:B------:R-:W-:Y:S02]  /*3010*/  ULEA.HI UR5, UR5, UR7, URZ, 0x5 ;  /* 0x0000000705057291 */ /* 0x000fe4000f8f28ff */
[----:B------:R-:W-:Y:S02]  /*3020*/  USHF.R.U32.HI UR12, URZ, 0x4, UR12 ;  /* 0x00000004ff0c7899 */ /* 0x000fe4000801160c */
[----:B------:R-:W-:-:S02]  /*3030*/  USHF.R.S32.HI UR5, URZ, 0x5, UR5 ;  /* 0x00000005ff057899 */ /* 0x000fc40008011405 */
[----:B------:R-:W-:Y:S02]  /*3040*/  ULOP3.LUT UR11, UR11, 0x3fff, URZ, 0xc0, !UPT ;  /* 0x00003fff0b0b7892 */ /* 0x000fe4000f8ec0ff */
[----:B------:R-:W-:Y:S02]  /*3050*/  UISETP.LT.AND UP0, UPT, UR5, 0x1, UPT ;  /* 0x000000010500788c */ /* 0x000fe4000bf01270 */
[----:B------:R-:W-:Y:S02]  /*3060*/  ULOP3.LUT UR12, UR12, 0x3fff, URZ, 0xc0, !UPT ;  /* 0x00003fff0c0c7892 */ /* 0x000fe4000f8ec0ff */
[----:B------:R-:W-:Y:S02]  /*3070*/  USEL UR10, UR5, 0x1, !UP0 ;  /* 0x00000001050a7887 */ /* 0x000fe4000c000000 */
[----:B------:R-:W-:Y:S02]  /*3080*/  ULOP3.LUT UR11, UR11, 0x1000000, URZ, 0xfc, !UPT ;  /* 0x010000000b0b7892 */ /* 0x000fe4000f8efcff */
[----:B------:R-:W-:-:S02]  /*3090*/  ULOP3.LUT UR12, UR12, 0x10000, URZ, 0xfc, !UPT ;  /* 0x000100000c0c7892 */ /* 0x000fc4000f8efcff */
[----:B------:R-:W-:Y:S02]  /*30a0*/  UIADD3 UR10, UPT, UPT, -UR10, URZ, URZ ;  /* 0x000000ff0a0a7290 */ /* 0x000fe4000fffe1ff */
[----:B--2---:R-:W-:Y:S01]  /*30b0*/  UISETP.GE.AND UP3, UPT, UR4, 0x1, UPT ;  /* 0x000000010400788c */ /* 0x004fe2000bf66270 */
[----:B-1----:R-:W-:-:S15]  /*30c0*/  R2UR UR19, R0 ;  /* 0x00000000001372ca */ /* 0x002fde00000e0000 */
.L_x_61:
[----:B------:R-:W-:Y:S02]  /*30d0*/  LEA R0, R10, UR6, 0x3 ;  /* 0x000000060a007c11 */ /* 0x000fe4000f8e18ff */
[----:B------:R-:W-:Y:S02]  /*30e0*/  SHF.L.U32 R5, R9, 0x1f, RZ ;  /* 0x0000001f09057819 */ /* 0x000fe400000006ff */
[----:B------:R-:W-:Y:S01]  /*30f0*/  PLOP3.LUT P0, PT, PT, PT, UP3, 0x80, 0x8 ;  /* 0x000000000008781c */ /* 0x000fe20003f0f038 */
[----:B------:R-:W-:Y:S01]  /*3100*/  VIADD R3, R0, 0xc0 ;  /* 0x000000c000037836 */ /* 0x000fe20000000000 */
[----:B-1----:R-:W1:Y:S02]  /*3110*/  SYNCS.PHASECHK.TRANS64.TRYWAIT P1, [R0+URZ+0xb0], R5 ;  /* 0x0000b005000075a7 */ /* 0x002e6400080211ff */
[----:B-1--4-:R-:W-:Y:S09]  /*3120*/  @!P1 BRA `(.L_x_55) ;  /* 0x0000008000609947 */ /* 0x012ff20003800000 */
.L_x_150:
[----:B------:R-:W-:Y:S01]  /*3130*/  LEA R4, R10, UR6, 0x4 ;  /* 0x000000060a047c11 */ /* 0x000fe2000f8e20ff */
[----:B------:R-:W-:Y:S01]  /*3140*/  @UP3 ULEA UR4, UR17, UR6, 0x3 ;  /* 0x0000000611043291 */ /* 0x000fe2000f8e18ff */
[----:B------:R-:W-:Y:S01]  /*3150*/  PLOP3.LUT P2, PT, PT, PT, PT, 0x80, 0x8 ;  /* 0x000000000008781c */ /* 0x000fe20003f4f070 */
[----:B------:R-:W-:Y:S01]  /*3160*/  ULEA UR8, UR18, UR6, 0x3 ;  /* 0x0000000612087291 */ /* 0x000fe2000f8e18ff */
[----:B------:R-:W-:Y:S01]  /*3170*/  PRMT R3, RZ, 0x654, R3 ;  /* 0x00000654ff037816 */ /* 0x000fe20000000003 */
[----:B------:R-:W-:Y:S01]  /*3180*/  ULEA UR9, UR18, UR19, 0x8 ;  /* 0x0000001312097291 */ /* 0x000fe2000f8e40ff */
[----:B-1----:R-:W1:Y:S01]  /*3190*/  LDS.128 R4, [R4+0x120] ;  /* 0x0001200004047984 */ /* 0x002e620000000c00 */
[----:B------:R-:W-:Y:S02]  /*31a0*/  @P0 SHF.L.U32 R2, R8, 0x1f, RZ ;  /* 0x0000001f08020819 */ /* 0x000fe400000006ff */
[----:B------:R-:W-:Y:S01]  /*31b0*/  SHF.L.U32 R0, R11, 0x1f, RZ ;  /* 0x0000001f0b007819 */ /* 0x000fe200000006ff */
[----:B------:R-:W-:Y:S01]  /*31c0*/  @!PT LDS RZ, [RZ] ;  /* 0x00000000fffff984 */ /* 0x000fe20000000800 */
[----:B------:R-:W-:Y:S01]  /*31d0*/  @!PT LDS RZ, [RZ] ;  /* 0x00000000fffff984 */ /* 0x000fe20000000800 */
[----:B------:R-:W-:Y:S01]  /*31e0*/  @!PT LDS RZ, [RZ] ;  /* 0x00000000fffff984 */ /* 0x000fe20000000800 */
[----:B------:R-:W-:Y:S01]  /*31f0*/  @!PT LDS RZ, [RZ] ;  /* 0x00000000fffff984 */ /* 0x000fe20000000800 */
[----:B------:R2:W-:Y:S06]  /*3200*/  MEMBAR.ALL.CTA ;  /* 0x0000000000007992 */ /* 0x0005ec0000008000 */
[----:B--2---:R-:W2:Y:S02]  /*3210*/  FENCE.VIEW.ASYNC.S ;  /* 0x00000000000073c6 */ /* 0x004ea40000000000 */
[----:B--2---:R2:W-:Y:S01]  /*3220*/  SYNCS.ARRIVE.TRANS64.RED.A1T0 RZ, [R3+URZ], RZ ;  /* 0x000000ff03ff79a7 */ /* 0x0045e200081004ff */
[----:B------:R2:W4:Y:S01]  /*3230*/  @P0 SYNCS.PHASECHK.TRANS64.TRYWAIT P2, [UR4], R2 ;  /* 0x00000002ff0005a7 */ /* 0x0005220008041104 */
[----:B-1----:R-:W-:Y:S01]  /*3240*/  LOP3.LUT P1, RZ, R6, 0x1, RZ, 0xc0, !PT ;  /* 0x0000000106ff7812 */ /* 0x002fe2000782c0ff */
[----:B------:R-:W1:Y:S02]  /*3250*/  SYNCS.PHASECHK.TRANS64.TRYWAIT P0, [UR8+0xe0], R0 ;  /* 0x0000e000ff0075a7 */ /* 0x000e640008001108 */
[----:B-12-4-:R-:W-:Y:S10]  /*3260*/  @!P0 BRA `(.L_x_56) ;  /* 0x0000008000248947 */ /* 0x016ff40003800000 */
.L_x_152:
[----:B------:R-:W-:Y:S01]  /*3270*/  IADD3 R10, PT, PT, R10, 0x1, RZ ;  /* 0x000000010a0a7810 */ /* 0x000fe20007ffe0ff */
[----:B------:R-:W-:Y:S06]  /*3280*/  BRA.U !UP3, `(.L_x_57) ;  /* 0x000000010b987547 */ /* 0x000fec000b800000 */
[----:B------:R-:W-:Y:S01]  /*3290*/  UPLOP3.LUT UP4, UPT, UPT, UPT, UPT, 0x40, 0x4 ;  /* 0x000000000004789c */ /* 0x000fe20003f8e870 */
[----:B------:R-:W-:Y:S01]  /*32a0*/  UMOV UR16, UR10 ;  /* 0x0000000a00107c82 */ /* 0x000fe20008000000 */
[----:B------:R-:W-:Y:S01]  /*32b0*/  UMOV UR15, UR5 ;  /* 0x00000005000f7c82 */ /* 0x000fe20008000000 */
[----:B------:R-:W-:-:S08]  /*32c0*/  UMOV UR14, UR17 ;  /* 0x00000011000e7c82 */ /* 0x000fd00008000000 */
.L_x_60:
[----:B------:R-:W-:Y:S02]  /*32d0*/  UIADD3 UR16, UPT, UPT, UR16, 0x1, URZ ;  /* 0x0000000110107890 */ /* 0x000fe4000fffe0ff */
[----:B--2---:R-:W-:Y:S02]  /*32e0*/  ULEA UR7, UR14, UR6, 0x3 ;  /* 0x000000060e077291 */ /* 0x004fe4000f8e18ff */
[----:B------:R-:W-:Y:S01]  /*32f0*/  UISETP.NE.AND UP0, UPT, UR16, URZ, UPT ;  /* 0x000000ff1000728c */ /* 0x000fe2000bf05270 */
[----:B----4-:R-:W-:Y:S10]  /*3300*/  @P2 BRA `(.L_x_58) ;  /* 0x00000000000c2947 */ /* 0x010ff40003800000 */
[----:B-1----:R-:W-:Y:S04]  /*3310*/  SHF.L.U32 R3, R8, 0x1f, RZ ;  /* 0x0000001f08037819 */ /* 0x002fe800000006ff */
[----:B------:R-:W1:Y:S02]  /*3320*/  SYNCS.PHASECHK.TRANS64.TRYWAIT P0, [UR7], R3 ;  /* 0x00000003ff0075a7 */ /* 0x000e640008001107 */
[----:B-1----:R-:W-:Y:S05]  /*3330*/  @!P0 BRA `(.L_x_59) ;  /* 0x0000008000088947 */ /* 0x002fea0003800000 */
.L_x_58:
[----:B------:R-:W-:Y:S01]  /*3340*/  UISETP.NE.AND UP1, UPT, UR15, 0x1, UPT ;  /* 0x000000010f00788c */ /* 0x000fe2000bf25270 */
[----:B------:R-:W-:Y:S01]  /*3350*/  PLOP3.LUT P2, PT, PT, PT, PT, 0x80, 0x8 ;  /* 0x000000000008781c */ /* 0x000fe20003f4f070 */
[----:B------:R-:W-:Y:S02]  /*3360*/  UIADD3 UR17, UPT, UPT, UR14, 0x1, URZ ;  /* 0x000000010e117890 */ /* 0x000fe4000fffe0ff */
[----:B------:R-:W-:Y:S02]  /*3370*/  ULEA UR24, UR14, UR12, 0xa ;  /* 0x0000000c0e187291 */ /* 0x000fe4000f8e50ff */
[----:B------:R-:W-:Y:S01]  /*3380*/  UISETP.NE.AND UP2, UPT, UR17, 0x6, UPT ;  /* 0x000000061100788c */ /* 0x000fe2000bf45270 */
[----:B------:R-:W-:Y:S01]  /*3390*/  PLOP3.LUT P0, PT, PT, PT, UP1, 0x80, 0x8 ;  /* 0x000000000008781c */ /* 0x000fe20003f0f018 */
[----:B------:R-:W-:Y:S02]  /*33a0*/  ULEA UR26, UR14, UR11, 0x9 ;  /* 0x0000000b0e1a7291 */ /* 0x000fe4000f8e48ff */
[----:B------:R-:W-:Y:S02]  /*33b0*/  USEL UR13, URZ, 0x1, UP2 ;  /* 0x00000001ff0d7887 */ /* 0x000fe40009000000 */
[----:B------:R-:W-:Y:S02]  /*33c0*/  USEL UR17, UR17, URZ, UP2 ;  /* 0x000000ff11117287 */ /* 0x000fe40009000000 */
[----:B------:R-:W-:Y:S02]  /*33d0*/  UIADD3 UR30, UPT, UPT, UR24, 0x2, URZ ;  /* 0x00000002181e7890 */ /* 0x000fe4000fffe0ff */
[----:B------:R-:W-:Y:S01]  /*33e0*/  @UP1 ULEA UR4, UR17, UR6, 0x3 ;  /* 0x0000000611041291 */ /* 0x000fe2000f8e18ff */
[----:B------:R-:W-:Y:S01]  /*33f0*/  LOP3.LUT R8, R8, UR13, RZ, 0x3c, !PT ;  /* 0x0000000d08087c12 */ /* 0x000fe2000f8e3cff */
[----:B------:R-:W-:Y:S02]  /*3400*/  UIADD3 UR28, UPT, UPT, UR26, 0x80, URZ ;  /* 0x000000801a1c7890 */ /* 0x000fe4000fffe0ff */
[----:B------:R-:W-:Y:S01]  /*3410*/  UIADD3 UR7, UPT, UPT, UR7, 0x30, URZ ;  /* 0x0000003007077890 */ /* 0x000fe2000fffe0ff */
[----:B-1----:R-:W-:Y:S01]  /*3420*/  @P0 SHF.L.U32 R0, R8, 0x1f, RZ ;  /* 0x0000001f08000819 */ /* 0x002fe200000006ff */
[----:B------:R-:W-:Y:S01]  /*3430*/  UMOV UR25, 0x80004020 ;  /* 0x8000402000197882 */ /* 0x000fe20000000000 */
[----:B------:R-:W-:Y:S01]  /*3440*/  UMOV UR27, 0x40004040 ;  /* 0x40004040001b7882 */ /* 0x000fe20000000000 */
[----:B------:R-:W-:Y:S01]  /*3450*/  UMOV UR31, 0x80004020 ;  /* 0x80004020001f7882 */ /* 0x000fe20000000000 */
[----:B------:R2:W4:Y:S01]  /*3460*/  @P0 SYNCS.PHASECHK.TRANS64.TRYWAIT P2, [UR4], R0 ;  /* 0x00000000ff0005a7 */ /* 0x0005220008041104 */
[----:B------:R-:W-:Y:S01]  /*3470*/  UIADD3 UR15, UPT, UPT, UR15, -0x1, URZ ;  /* 0xffffffff0f0f7890 */ /* 0x000fe2000fffe0ff */
[----:B------:R2:W-:Y:S01]  /*3480*/  UTCHMMA gdesc[UR26], gdesc[UR24], tmem[UR9], tmem[UR22], idesc[UR23], UP4 ;  /* 0x00ff16181a0075ea */ /* 0x0005e2000a000009 */
[----:B------:R-:W-:Y:S01]  /*3490*/  UPLOP3.LUT UP4, UPT, UPT, UPT, UPT, 0x80, 0x8 ;  /* 0x000000000008789c */ /* 0x000fe20003f8f070 */
[----:B------:R-:W-:Y:S01]  /*34a0*/  UMOV UR29, 0x40004040 ;  /* 0x40004040001d7882 */ /* 0x000fe20000000000 */
[----:B------:R-:W-:Y:S01]  /*34b0*/  UMOV UR14, UR17 ;  /* 0x00000011000e7c82 */ /* 0x000fe20008000000 */
[----:B------:R2:W-:Y:S01]  /*34c0*/  UTCHMMA gdesc[UR28], gdesc[UR30], tmem[UR9], tmem[UR20], idesc[UR21], UPT ;  /* 0x00ff141e1c0075ea */ /* 0x0005e2000b800009 */
[----:B------:R2:W-:Y:S01]  /*34d0*/  UTCBAR [UR7], URZ ;  /* 0x000000ff070073e9 */ /* 0x0005e200080000ff */
[----:B------:R-:W-:Y:S06]  /*34e0*/  BRA.U UP0, `(.L_x_60) ;  /* 0xfffffffd00787547 */ /* 0x000fec000b83ffff */
.L_x_57:
[----:B------:R-:W-:Y:S01]  /*34f0*/  UIADD3 UR18, UPT, UPT, UR18, 0x1, URZ ;  /* 0x0000000112127890 */ /* 0x000fe2000fffe0ff */
[C---:B------:R-:W-:Y:S01]  /*3500*/  ISETP.NE.AND P0, PT, R10.reuse, 0x2, PT ;  /* 0x000000020a00780c */ /* 0x040fe20003f05270 */
[----:B------:R-:W-:Y:S02]  /*3510*/  UIADD3 UR8, UPT, UPT, UR8, 0xd0, URZ ;  /* 0x000000d008087890 */ /* 0x000fe4000fffe0ff */
[----:B------:R-:W-:Y:S01]  /*3520*/  UISETP.NE.AND UP0, UPT, UR18, 0x2, UPT ;  /* 0x000000021200788c */ /* 0x000fe2000bf05270 */
[----:B-12---:R-:W-:Y:S02]  /*3530*/  SEL R0, RZ, 0x1, P0 ;  /* 0x00000001ff007807 */ /* 0x006fe40000000000 */
[----:B------:R-:W-:Y:S01]  /*3540*/  SEL R10, R10, RZ, P0 ;  /* 0x000000ff0a0a7207 */ /* 0x000fe20000000000 */
[----:B------:R-:W-:Y:S01]  /*3550*/  USEL UR4, URZ, 0x1, UP0 ;  /* 0x00000001ff047887 */ /* 0x000fe20008000000 */
[----:B------:R-:W-:Y:S01]  /*3560*/  LOP3.LUT R9, R9, R0, RZ, 0x3c, !PT ;  /* 0x0000000009097212 */ /* 0x000fe200078e3cff */
[----:B------:R-:W-:Y:S01]  /*3570*/  USEL UR18, UR18, URZ, UP0 ;  /* 0x000000ff12127287 */ /* 0x000fe20008000000 */
[----:B------:R1:W-:Y:S03]  /*3580*/  UTCBAR [UR8], URZ ;  /* 0x000000ff080073e9 */ /* 0x0003e600080000ff */
[----:B------:R-:W-:Y:S01]  /*3590*/  LOP3.LUT R11, R11, UR4, RZ, 0x3c, !PT ;  /* 0x000000040b0b7c12 */ /* 0x000fe2000f8e3cff */
[----:B------:R-:W-:Y:S07]  /*35a0*/  @P1 BRA `(.L_x_61) ;  /* 0xfffffff800c81947 */ /* 0x000fee000383ffff */
[----:B------:R-:W2:Y:S01]  /*35b0*/  S2UR UR4, SR_CgaCtaId ;  /* 0x00000000000479c3 */ /* 0x000ea20000008800 */
[----:B------:R-:W-:Y:S01]  /*35c0*/  ELECT P0, URZ, PT ;  /* 0x0000000000ff782f */ /* 0x000fe20003800000 */
[----:B------:R-:W-:Y:S01]  /*35d0*/  IMAD.MOV.U32 R0, RZ, RZ, 0x1 ;  /* 0x00000001ff007424 */ /* 0x000fe200078e00ff */
[----:B------:R-:W-:Y:S01]  /*35e0*/  UIADD3 UR6, UPT, UPT, UR6, 0xe0, URZ ;  /* 0x000000e006067890 */ /* 0x000fe2000fffe0ff */
[----:B------:R-:W-:Y:S01]  /*35f0*/  SHF.L.U32 R3, R11, 0x1f, RZ ;  /* 0x0000001f0b037819 */ /* 0x000fe200000006ff */
[----:B------:R-:W-:-:S03]  /*3600*/  UMOV UR5, 0x40 ;  /* 0x0000004000057882 */ /* 0x000fc60000000000 */
[----:B------:R-:W-:Y:S01]  /*3610*/  UVIRTCOUNT.DEALLOC.SMPOOL 0x80 ;  /* 0x000000800000784c */ /* 0x000fe20000000000 */
[----:B--2---:R-:W-:Y:S02]  /*3620*/  ULEA UR4, UR4, UR5, 0x18 ;  /* 0x0000000504047291 */ /* 0x004fe4000f8ec0ff */
[----:B------:R-:W-:-:S07]  /*3630*/  ULEA UR5, UR18, UR6, 0x3 ;  /* 0x0000000612057291 */ /* 0x000fce000f8e18ff */
[----:B------:R2:W-:Y:S02]  /*3640*/  @P0 STS.U8 [UR4+0x1c], R0 ;  /* 0x00001c00ff000988 */ /* 0x0005e40008000004 */
[----:B------:R-:W3:Y:S02]  /*3650*/  SYNCS.PHASECHK.TRANS64.TRYWAIT P0, [UR5], R3 ;  /* 0x00000003ff0075a7 */ /* 0x000ee40008001105 */
[----:B--23--:R-:W-:Y:S05]  /*3660*/  @!P0 BRA `(.L_x_62) ;  /* 0x0000007c00548947 */ /* 0x00cfea0003800000 */
.L_x_155:
[----:B------:R-:W-:-:S04]  /*3670*/  UIADD3 UR7, UPT, UPT, UR18, 0x1, URZ ;  /* 0x0000000112077890 */ /* 0x000fc8000fffe0ff */
[----:B------:R-:W-:-:S04]  /*3680*/  UISETP.NE.AND UP0, UPT, UR7, 0x2, UPT ;  /* 0x000000020700788c */ /* 0x000fc8000bf05270 */
[----:B------:R-:W-:Y:S02]  /*3690*/  USEL UR5, URZ, 0x1, UP0 ;  /* 0x00000001ff057887 */ /* 0x000fe40008000000 */
[----:B------:R-:W-:-:S04]  /*36a0*/  USEL UR7, UR7, URZ, UP0 ;  /* 0x000000ff07077287 */ /* 0x000fc80008000000 */
[----:B------:R-:W-:Y:S01]  /*36b0*/  ULEA UR7, UR7, UR6, 0x3 ;  /* 0x0000000607077291 */ /* 0x000fe2000f8e18ff */
[----:B--2---:R-:W-:-:S04]  /*36c0*/  LOP3.LUT R3, R11, UR5, RZ, 0x3c, !PT ;  /* 0x000000050b037c12 */ /* 0x004fc8000f8e3cff */
[----:B------:R-:W-:-:S04]  /*36d0*/  SHF.L.U32 R3, R3, 0x1f, RZ ;  /* 0x0000001f03037819 */ /* 0x000fc800000006ff */
[----:B------:R-:W2:Y:S02]  /*36e0*/  SYNCS.PHASECHK.TRANS64.TRYWAIT P0, [UR7], R3 ;  /* 0x00000003ff0075a7 */ /* 0x000ea40008001107 */
[----:B--2---:R-:W-:Y:S05]  /*36f0*/  @!P0 BRA `(.L_x_63) ;  /* 0x0000007c00488947 */ /* 0x004fea0003800000 */
.L_x_157:
[----:B------:R-:W-:Y:S01]  /*3700*/  NOP ;  /* 0x0000000000007918 */ /* 0x000fe20000000000 */
[----:B--2---:R-:W2:Y:S01]  /*3710*/  LDS R0, [UR4+0x14] ;  /* 0x00001404ff007984 */ /* 0x004ea20008000800 */
[----:B------:R-:W-:Y:S01]  /*3720*/  ULOP3.LUT UR6, UR19, 0xffff, URZ, 0xc0, !UPT ;  /* 0x0000ffff13067892 */ /* 0x000fe2000f8ec0ff */
[----:B-1----:R-:W-:Y:S01]  /*3730*/  UMOV UR8, 0xffff ;  /* 0x0000ffff00087882 */ /* 0x002fe20000000000 */
[----:B------:R-:W-:Y:S02]  /*3740*/  UMOV UR5, 0x1 ;  /* 0x0000000100057882 */ /* 0x000fe40000000000 */
[----:B------:R-:W-:-:S04]  /*3750*/  USHF.R.U32.HI UR6, URZ, 0x5, UR6 ;  /* 0x00000005ff067899 */ /* 0x000fc80008011606 */
[----:B------:R-:W-:Y:S02]  /*3760*/  USHF.L.U32 UR8, UR8, UR6, URZ ;  /* 0x0000000608087299 */ /* 0x000fe400080006ff */
[----:B------:R-:W-:-:S04]  /*3770*/  USHF.L.U32 UR5, UR5, UR6, URZ ;  /* 0x0000000605057299 */ /* 0x000fc800080006ff */
[----:B--2---:R-:W-:-:S04]  /*3780*/  LOP3.LUT R0, R0, UR8, RZ, 0xc0, !PT ;  /* 0x0000000800007c12 */ /* 0x004fc8000f8ec0ff */
[----:B------:R-:W-:-:S13]  /*3790*/  ISETP.NE.AND P0, PT, R0, UR8, PT ;  /* 0x0000000800007c0c */ /* 0x000fda000bf05270 */
[----:B------:R-:W-:Y:S05]  /*37a0*/  @P0 BRA `(.L_x_64) ;  /* 0x0000000000580947 */ /* 0x000fea0003800000 */
[----:B------:R-:W1:Y:S02]  /*37b0*/  LDS R0, [UR4+0x18] ;  /* 0x00001804ff007984 */ /* 0x000e640008000800 */
[----:B-1----:R-:W-:-:S04]  /*37c0*/  LOP3.LUT R0, R0, UR5, RZ, 0xc0, !PT ;  /* 0x0000000500007c12 */ /* 0x002fc8000f8ec0ff */
[----:B------:R-:W-:-:S13]  /*37d0*/  ISETP.NE.AND P0, PT, R0, UR5, PT ;  /* 0x0000000500007c0c */ /* 0x000fda000bf05270 */
[----:B------:R-:W-:Y:S05]  /*37e0*/  @P0 BRA `(.L_x_65) ;  /* 0x00000000003c0947 */ /* 0x000fea0003800000 */
[----:B------:R-:W1:Y:S01]  /*37f0*/  S2R R2, SR_LANEID ;  /* 0x0000000000027919 */ /* 0x000e620000000000 */
[----:B------:R-:W-:Y:S01]  /*3800*/  ULOP3.LUT UR8, URZ, UR8, URZ, 0x33, !UPT ;  /* 0x00000008ff087292 */ /* 0x000fe2000f8e33ff */
[----:B------:R-:W-:Y:S01]  /*3810*/  LOP3.LUT R4, RZ, UR5, RZ, 0x33, !PT ;  /* 0x00000005ff047c12 */ /* 0x000fe2000f8e33ff */
[----:B------:R-:W-:Y:S02]  /*3820*/  VOTEU.ANY UR7, UPT, PT ;  /* 0x0000000000077886 */ /* 0x000fe400038e0100 */
[----:B------:R-:W-:Y:S01]  /*3830*/  UFLO.U32 UR7, UR7 ;  /* 0x00000007000772bd */ /* 0x000fe200080e0000 */
[----:B------:R-:W2:Y:S01]  /*3840*/  REDUX UR5, R4 ;  /* 0x00000000040573c4 */ /* 0x000ea20000000000 */
[----:B------:R-:W-:-:S06]  /*3850*/  IMAD.U32 R0, RZ, RZ, UR8 ;  /* 0x00000008ff007e24 */ /* 0x000fcc000f8e00ff */
[----:B------:R3:W-:Y:S01]  /*3860*/  UTCATOMSWS.AND URZ, UR8 ;  /* 0x0000000800ff79e3 */ /* 0x0007e20008000000 */
[----:B------:R-:W4:Y:S01]  /*3870*/  REDUX UR6, R0 ;  /* 0x00000000000673c4 */ /* 0x000f220000000000 */
[----:B-1----:R-:W-:Y:S01]  /*3880*/  ISETP.EQ.U32.AND P0, PT, R2, UR7, PT ;  /* 0x0000000702007c0c */ /* 0x002fe2000bf02070 */
[----:B--2---:R-:W-:Y:S01]  /*3890*/  IMAD.U32 R2, RZ, RZ, UR5 ;  /* 0x00000005ff027e24 */ /* 0x004fe2000f8e00ff */
[----:B----4-:R-:W-:-:S11]  /*38a0*/  MOV R3, UR6 ;  /* 0x0000000600037c02 */ /* 0x010fd60008000f00 */
[----:B------:R3:W-:Y:S04]  /*38b0*/  @P0 ATOMS.AND RZ, [UR4+0x14], R3 ;  /* 0x00001403ffff098c */ /* 0x0007e8000a800004 */
[----:B------:R3:W-:Y:S01]  /*38c0*/  @P0 ATOMS.AND RZ, [UR4+0x18], R2 ;  /* 0x00001802ffff098c */ /* 0x0007e2000a800004 */
[----:B------:R-:W-:Y:S05]  /*38d0*/  BRA `(.L_x_66) ;  /* 0x0000000000147947 */ /* 0x000fea0003800000 */
.L_x_65:
[----:B------:R-:W-:Y:S02]  /*38e0*/  MOV R2, 0x3900 ;  /* 0x0000390000027802 */ /* 0x000fe40000000f00 */
[----:B----45:R-:W-:Y:S05]  /*38f0*/  CALL.REL.NOINC `($__internal_0_$__cuda_sm10x_tcgen05_guardrail_trap_col_being_dealloced_not_returned_by_alloc) ;  /* 0x0000008000307944 */ /* 0x030fea0003c00000 */
[----:B------:R-:W-:Y:S05]  /*3900*/  BRA `(.L_x_66) ;  /* 0x0000000000087947 */ /* 0x000fea0003800000 */
.L_x_64:
[----:B------:R-:W-:Y:S02]  /*3910*/  MOV R2, 0x3930 ;  /* 0x0000393000027802 */ /* 0x000fe40000000f00 */
[----:B----45:R-:W-:Y:S05]  /*3920*/  CALL.REL.NOINC `($__internal_2_$__cuda_sm10x_tcgen05_guardrail_trap_unallocated_columns_being_dealloced) ;  /* 0x00000080003c7944 */ /* 0x030fea0003c00000 */
.L_x_66:
[----:B------:R-:W-:Y:S01]  /*3930*/  NOP ;  /* 0x0000000000007918 */ /* 0x000fe20000000000 */
[----:B---3--:R-:W-:Y:S05]  /*3940*/  EXIT ;  /* 0x000000000000794d */ /* 0x008fea0003800000 */
.L_x_50:
[----:B------:R-:W-:-:S09]  /*3950*/  UISETP.NE.OR UP2, UPT, UR8, 0x3, !UP2 ;  /* 0x000000030800788c */ /* 0x000fd2000d745670 */
[----:B------:R-:W-:Y:S05]  /*3960*/  BRA.U UP2, `(.L_x_67) ;  /* 0x0000001102147547 */ /* 0x000fea000b800000 */
[----:B------:R-:W1:Y:S01]  /*3970*/  LDC R0, c[0x0][0xb30] ;  /* 0x0002cc00ff007b82 */ /* 0x000e620000000800 */
[----:B------:R-:W2:Y:S01]  /*3980*/  LDCU.64 UR8, c[0x0][0x888] ;  /* 0x00011100ff0877ac */ /* 0x000ea20008000a00 */
[----:B------:R-:W-:Y:S02]  /*3990*/  HFMA2 R29, -RZ, RZ, 0, 0 ;  /* 0x00000000ff1d7431 */ /* 0x000fe400000001ff */
[----:B------:R-:W-:Y:S01]  /*39a0*/  IMAD.MOV.U32 R31, RZ, RZ, 0x1 ;  /* 0x00000001ff1f7424 */ /* 0x000fe200078e00ff */
[----:B------:R-:W-:Y:S01]  /*39b0*/  MOV R23, 0x4000 ;  /* 0x0000400000177802 */ /* 0x000fe20000000f00 */
[----:B------:R-:W4:Y:S01]  /*39c0*/  LDCU.64 UR4, c[0x0][0x890] ;  /* 0x00011200ff0477ac */ /* 0x000f220008000a00 */
[----:B------:R-:W-:Y:S01]  /*39d0*/  IMAD.MOV.U32 R30, RZ, RZ, RZ ;  /* 0x000000ffff1e7224 */ /* 0x000fe200078e00ff */
[----:B------:R-:W3:Y:S01]  /*39e0*/  LDC R19, c[0x0][0x370] ;  /* 0x0000dc00ff137b82 */ /* 0x000ee20000000800 */
[----:B------:R-:W-:Y:S01]  /*39f0*/  UMOV UR7, 0x400 ;  /* 0x0000040000077882 */ /* 0x000fe20000000000 */
[----:B------:R-:W-:-:S02]  /*3a00*/  UPLOP3.LUT UP1, UPT, UPT, UPT, UPT, 0x40, 0x4 ;  /* 0x000000000004789c */ /* 0x000fc40003f2e870 */
[----:B------:R-:W-:-:S04]  /*3a10*/  ULEA UR7, UR37, UR7, 0x18 ;  /* 0x0000000725077291 */ /* 0x000fc8000f8ec0ff */
[----:B------:R-:W3:Y:S01]  /*3a20*/  LDC R2, c[0x0][0xb0c] ;  /* 0x0002c300ff027b82 */ /* 0x000ee20000000800 */
[----:B------:R-:W-:Y:S02]  /*3a30*/  UIADD3 UR13, UPT, UPT, UR7, 0x78, URZ ;  /* 0x00000078070d7890 */ /* 0x000fe4000fffe0ff */
[----:B--2---:R-:W-:Y:S02]  /*3a40*/  UISETP.NE.U32.AND UP2, UPT, UR8, URZ, UPT ;  /* 0x000000ff0800728c */ /* 0x004fe4000bf45070 */
[----:B------:R-:W-:Y:S02]  /*3a50*/  UIADD3 UR33, UPT, UPT, UR7, 0x60, URZ ;  /* 0x0000006007217890 */ /* 0x000fe4000fffe0ff */
[----:B----4-:R-:W-:Y:S01]  /*3a60*/  UISETP.NE.U32.AND UP3, UPT, UR4, URZ, UPT ;  /* 0x000000ff0400728c */ /* 0x010fe2000bf65070 */
[----:B------:R-:W2:Y:S01]  /*3a70*/  LDC R18, c[0x0][0xb20] ;  /* 0x0002c800ff127b82 */ /* 0x000ea20000000800 */
[----:B-1----:R-:W-:Y:S01]  /*3a80*/  ISETP.NE.AND P1, PT, R0, 0x1, PT ;  /* 0x000000010000780c */ /* 0x002fe20003f25270 */
[----:B------:R-:W-:-:S02]  /*3a90*/  UISETP.NE.AND.EX UP2, UPT, UR9, URZ, UPT, UP2 ;  /* 0x000000ff0900728c */ /* 0x000fc4000bf45320 */
[----:B------:R-:W-:Y:S02]  /*3aa0*/  UIADD3 UR25, UPT, UPT, UR7, 0x68, URZ ;  /* 0x0000006807197890 */ /* 0x000fe4000fffe0ff */
[----:B------:R-:W-:Y:S02]  /*3ab0*/  UIADD3 UR17, UPT, UPT, UR7, 0x70, URZ ;  /* 0x0000007007117890 */ /* 0x000fe4000fffe0ff */
[----:B------:R-:W1:Y:S01]  /*3ac0*/  LDC.64 R32, c[0x0][0x348] ;  /* 0x0000d200ff207b82 */ /* 0x000e620000000a00 */
[----:B------:R-:W-:Y:S02]  /*3ad0*/  UPRMT UR13, UR37, 0x654, UR13 ;  /* 0x00000654250d7896 */ /* 0x000fe4000800000d */
[----:B------:R-:W-:-:S05]  /*3ae0*/  UISETP.NE.AND.EX UP3, UPT, UR5, URZ, UPT, UP3 ;  /* 0x000000ff0500728c */ /* 0x000fca000bf65330 */
[----:B------:R-:W4:Y:S08]  /*3af0*/  LDC.64 R16, c[0x0][0xb10] ;  /* 0x0002c400ff107b82 */ /* 0x000f300000000a00 */
[----:B------:R-:W1:Y:S08]  /*3b00*/  LDC.64 R6, c[0x0][0xb18] ;  /* 0x0002c600ff067b82 */ /* 0x000e700000000a00 */
[----:B------:R-:W1:Y:S08]  /*3b10*/  LDC.64 R4, c[0x0][0xb28] ;  /* 0x0002ca00ff047b82 */ /* 0x000e700000000a00 */
[----:B--23--:R-:W1:Y:S02]  /*3b20*/  LDC R22, c[0x0][0x374] ;  /* 0x0000dd00ff167b82 */ /* 0x00ce640000000800 */
.L_x_78:
[C---:B------:R-:W-:Y:S02]  /*3b30*/  LEA R0, R30.reuse, UR7, 0x3 ;  /* 0x000000071e007c11 */ /* 0x040fe4000f8e18ff */
[----:B------:R-:W-:Y:S02]  /*3b40*/  SHF.L.U32 R3, R29, 0x1f, RZ ;  /* 0x0000001f1d037819 */ /* 0x000fe400000006ff */
[----:B------:R-:W-:Y:S02]  /*3b50*/  LEA R24, R30, UR7, 0x4 ;  /* 0x000000071e187c11 */ /* 0x000fe4000f8e20ff */
[----:B--2---:R-:W2:Y:S02]  /*3b60*/  SYNCS.PHASECHK.TRANS64.TRYWAIT P0, [R0+URZ+0xb0], R3 ;  /* 0x0000b003000075a7 */ /* 0x004ea400080011ff */
[----:B--2---:R-:W-:Y:S05]  /*3b70*/  @!P0 BRA `(.L_x_68) ;  /* 0x0000007800408947 */ /* 0x004fea0003800000 */
.L_x_158:
[----:B------:R-:W-:Y:S01]  /*3b80*/  ISETP.GE.AND P0, PT, R72, 0x1, PT ;  /* 0x000000014800780c */ /* 0x000fe20003f06270 */
[----:B------:R-:W3:Y:S01]  /*3b90*/  LDS.128 R24, [R24+0x120] ;  /* 0x0001200018187984 */ /* 0x000ee20000000c00 */
[----:B--2---:R-:W-:Y:S01]  /*3ba0*/  VIADD R0, R0, 0xc0 ;  /* 0x000000c000007836 */ /* 0x004fe20000000000 */
[----:B------:R-:W-:Y:S01]  /*3bb0*/  @!PT LDS RZ, [RZ] ;  /* 0x00000000fffff984 */ /* 0x000fe20000000800 */
[----:B------:R-:W-:Y:S01]  /*3bc0*/  @!PT LDS RZ, [RZ] ;  /* 0x00000000fffff984 */ /* 0x000fe20000000800 */
[----:B------:R-:W-:Y:S01]  /*3bd0*/  @!PT LDS RZ, [RZ] ;  /* 0x00000000fffff984 */ /* 0x000fe20000000800 */
[----:B------:R-:W-:Y:S01]  /*3be0*/  @!PT LDS RZ, [RZ] ;  /* 0x00000000fffff984 */ /* 0x000fe20000000800 */
[----:B------:R2:W-:Y:S06]  /*3bf0*/  MEMBAR.ALL.CTA ;  /* 0x0000000000007992 */ /* 0x0005ec0000008000 */
[----:B--2---:R-:W2:Y:S01]  /*3c00*/  FENCE.VIEW.ASYNC.S ;  /* 0x00000000000073c6 */ /* 0x004ea20000000000 */
[----:B------:R-:W-:Y:S04]  /*3c10*/  PRMT R0, RZ, 0x654, R0 ;  /* 0x00000654ff007816 */ /* 0x000fe80000000000 */
[----:B--2---:R2:W-:Y:S01]  /*3c20*/  SYNCS.ARRIVE.TRANS64.RED.A1T0 RZ, [R0+URZ], RZ ;  /* 0x000000ff00ff79a7 */ /* 0x0045e200081004ff */
[----:B---3--:R-:W-:Y:S11]  /*3c30*/  LOP3.LUT P3, RZ, R26, 0x1, RZ, 0xc0, !PT ;  /* 0x000000011aff7812 */ /* 0x008ff6000786c0ff */
[----:B------:R-:W-:Y:S02]  /*3c40*/  @!UPT UIADD3 URZ, UPT, UPT, URZ, URZ, URZ ;  /* 0x000000fffffff290 */ /* 0x000fe4000fffe0ff */
[----:B------:R-:W-:Y:S02]  /*3c50*/  @P3 MOV R13, R24 ;  /* 0x00000018000d3202 */ /* 0x000fe40000000f00 */
[----:B------:R-:W-:Y:S01]  /*3c60*/  @P3 LOP3.LUT R8, R25, 0xffff, RZ, 0xc0, !PT ;  /* 0x0000ffff19083812 */ /* 0x000fe200078ec0ff */
[----:B--2---:R-:W-:Y:S06]  /*3c70*/  @!P0 BRA `(.L_x_69) ;  /* 0x0000000000a48947 */ /* 0x004fec0003800000 */
[----:B-1----:R-:W-:Y:S01]  /*3c80*/  IMAD.HI.U32 R35, R22, R7, RZ ;  /* 0x0000000716237227 */ /* 0x002fe200078e00ff */
[----:B------:R-:W-:Y:S02]  /*3c90*/  ISETP.NE.AND P0, PT, R6, 0x1, PT ;  /* 0x000000010600780c */ /* 0x000fe40003f05270 */
[----:B------:R-:W-:Y:S01]  /*3ca0*/  ISETP.NE.AND P2, PT, R72, 0x1, PT ;  /* 0x000000014800780c */ /* 0x000fe20003f45270 */
[----:B----4-:R-:W-:Y:S01]  /*3cb0*/  IMAD.HI.U32 R34, R19, R16, RZ ;  /* 0x0000001013227227 */ /* 0x010fe200078e00ff */
[----:B------:R-:W-:Y:S02]  /*3cc0*/  SHF.R.U32.HI R35, RZ, R18, R35 ;  /* 0x00000012ff237219 */ /* 0x000fe40000011623 */
[----:B------:R-:W-:Y:S01]  /*3cd0*/  ISETP.NE.AND P4, PT, R2, 0x1, PT ;  /* 0x000000010200780c */ /* 0x000fe20003f85270 */
[----:B------:R-:W-:Y:S01]  /*3ce0*/  IMAD.HI.U32 R36, R13, R16, RZ ;  /* 0x000000100d247227 */ /* 0x000fe200078e00ff */
[----:B------:R-:W-:Y:S02]  /*3cf0*/  SHF.R.U32.HI R34, RZ, R17, R34 ;  /* 0x00000011ff227219 */ /* 0x000fe40000011622 */
[----:B------:R-:W-:Y:S01]  /*3d00*/  SEL R3, R22, R35, !P0 ;  /* 0x0000002316037207 */ /* 0x000fe20004000000 */
[C---:B------:R-:W-:Y:S01]  /*3d10*/  IMAD.HI.U32 R35, R8.reuse, R7, RZ ;  /* 0x0000000708237227 */ /* 0x040fe200078e00ff */
[----:B------:R-:W-:Y:S02]  /*3d20*/  SEL R11, R19, R34, !P4 ;  /* 0x00000022130b7207 */ /* 0x000fe40006000000 */
[----:B------:R-:W-:Y:S01]  /*3d30*/  SHF.R.U32.HI R36, RZ, R17, R36 ;  /* 0x00000011ff247219 */ /* 0x000fe20000011624 */
[----:B------:R-:W-:Y:S01]  /*3d40*/  IMAD.HI.U32 R38, R3, R4, RZ ;  /* 0x0000000403267227 */ /* 0x000fe200078e00ff */
[----:B------:R-:W-:Y:S03]  /*3d50*/  SHF.R.U32.HI R35, RZ, R18, R35 ;  /* 0x00000012ff237219 */ /* 0x000fe60000011623 */
[----:B------:R-:W-:Y:S01]  /*3d60*/  IMAD.HI.U32 R34, R11, R4, RZ ;  /* 0x000000040b227227 */ /* 0x000fe200078e00ff */
[----:B------:R-:W-:Y:S02]  /*3d70*/  @P2 SHF.R.U32.HI R3, RZ, R5, R38 ;  /* 0x00000005ff032219 */ /* 0x000fe40000011626 */
[----:B------:R-:W-:Y:S02]  /*3d80*/  SEL R9, R8, R35, !P0 ;  /* 0x0000002308097207 */ /* 0x000fe40004000000 */
[----:B------:R-:W-:Y:S01]  /*3d90*/  @P2 SHF.R.U32.HI R11, RZ, R5, R34 ;  /* 0x00000005ff0b2219 */ /* 0x000fe20000011622 */
[C---:B------:R-:W-:Y:S01]  /*3da0*/  IMAD R10, R72.reuse, R3, RZ ;  /* 0x00000003480a7224 */ /* 0x040fe200078e02ff */
[----:B------:R-:W-:Y:S01]  /*3db0*/  SEL R3, R13, R36, !P4 ;  /* 0x000000240d037207 */ /* 0x000fe20006000000 */
[C---:B------:R-:W-:Y:S03]  /*3dc0*/  IMAD.HI.U32 R14, R9.reuse, R4, RZ ;  /* 0x00000004090e7227 */ /* 0x040fe600078e00ff */
[----:B------:R-:W-:Y:S01]  /*3dd0*/  ISETP.GE.AND P0, PT, R9, R10, PT ;  /* 0x0000000a0900720c */ /* 0x000fe20003f06270 */
[C---:B------:R-:W-:Y:S01]  /*3de0*/  IMAD R12, R72.reuse, R11, RZ ;  /* 0x0000000b480c7224 */ /* 0x040fe200078e02ff */
[-C--:B------:R-:W-:Y:S04]  /*3df0*/  SHF.R.U32.HI R14, RZ, R5.reuse, R14 ;  /* 0x00000005ff0e7219 */ /* 0x080fe8000001160e */
[----:B------:R-:W-:Y:S02]  /*3e00*/  ISETP.GE.OR P0, PT, R3, R12, P0 ;  /* 0x0000000c0300720c */ /* 0x000fe40000706670 */
[----:B------:R-:W-:Y:S05]  /*3e10*/  SEL R15, R9, R14, !P2 ;  /* 0x0000000e090f7207 */ /* 0x000fea0005000000 */
[----:B------:R-:W-:Y:S04]  /*3e20*/  IMAD.MOV R14, RZ, RZ, -R15 ;  /* 0x000000ffff0e7224 */ /* 0x000fe800078e0a0f */
[----:B------:R-:W-:Y:S02]  /*3e30*/  IMAD R14, R72, R14, R9 ;  /* 0x0000000e480e7224 */ /* 0x000fe400078e0209 */
[C---:B------:R-:W-:Y:S05]  /*3e40*/  @!P0 IMAD.HI.U32 R10, R3.reuse, R4, RZ ;  /* 0x00000004030a8227 */ /* 0x040fea00078e00ff */
[----:B------:R-:W-:Y:S04]  /*3e50*/  @!P0 SHF.R.U32.HI R10, RZ, R5, R10 ;  /* 0x00000005ff0a8219 */ /* 0x000fe8000001160a */
[----:B------:R-:W-:Y:S01]  /*3e60*/  @!P0 SEL R0, R3, R10, !P2 ;  /* 0x0000000a03008207 */ /* 0x000fe20005000000 */
[----:B------:R-:W-:Y:S03]  /*3e70*/  IMAD.MOV R10, RZ, RZ, -R3 ;  /* 0x000000ffff0a7224 */ /* 0x000fe600078e0a03 */
[----:B------:R-:W-:Y:S01]  /*3e80*/  @!P0 IADD3 R15, PT, PT, R15, -R0, RZ ;  /* 0x800000000f0f8210 */ /* 0x000fe20007ffe0ff */
[----:B------:R-:W-:Y:S01]  /*3e90*/  @!P0 IMAD R0, R11, R14, R0 ;  /* 0x0000000e0b008224 */ /* 0x000fe200078e0200 */
[----:B------:R-:W-:Y:S01]  /*3ea0*/  IADD3 R11, PT, PT, -R9, RZ, RZ ;  /* 0x000000ff090b7210 */ /* 0x000fe20007ffe1ff */
[----:B------:R-:W-:Y:S02]  /*3eb0*/  IMAD R13, R2, R10, R13 ;  /* 0x0000000a020d7224 */ /* 0x000fe400078e020d */
[----:B------:R-:W-:Y:S02]  /*3ec0*/  @!P0 IMAD R9, R15, R72, R3 ;  /* 0x000000480f098224 */ /* 0x000fe400078e0203 */
[----:B------:R-:W-:Y:S02]  /*3ed0*/  @!P0 IMAD.MOV.U32 R3, RZ, RZ, R0 ;  /* 0x000000ffff038224 */ /* 0x000fe400078e0000 */
[----:B------:R-:W-:Y:S02]  /*3ee0*/  IMAD R8, R6, R11, R8 ;  /* 0x0000000b06087224 */ /* 0x000fe400078e0208 */
[----:B------:R-:W-:Y:S02]  /*3ef0*/  IMAD R13, R3, R2, R13 ;  /* 0x00000002030d7224 */ /* 0x000fe400078e020d */
[----:B------:R-:W-:Y:S02]  /*3f00*/  IMAD R8, R9, R6, R8 ;  /* 0x0000000609087224 */ /* 0x000fe400078e0208 */
.L_x_69:
[----:B------:R-:W-:Y:S05]  /*3f10*/  BRA.U UP1, `(.L_x_70) ;  /* 0x0000000101107547 */ /* 0x000fea000b800000 */
[----:B------:R-:W-:Y:S04]  /*3f20*/  MOV R0, UR6 ;  /* 0x0000000600007c02 */ /* 0x000fe80008000f00 */
[----:B------:R-:W-:Y:S04]  /*3f30*/  SHF.L.U32 R3, R0, 0x1f, RZ ;  /* 0x0000001f00037819 */ /* 0x000fe800000006ff */
[----:B------:R-:W2:Y:S02]  /*3f40*/  SYNCS.PHASECHK.TRANS64.TRYWAIT P0, [UR7+0xa8], R3 ;  /* 0x0000a803ff0075a7 */ /* 0x000ea40008001107 */
[----:B--2---:R-:W-:Y:S05]  /*3f50*/  @!P0 BRA `(.L_x_71) ;  /* 0x00000074005c8947 */ /* 0x004fea0003800000 */
.L_x_70:
[----:B------:R-:W-:Y:S02]  /*3f60*/  R2UR UR35, R21 ;  /* 0x00000000152372ca */ /* 0x000fe400000e0000 */
[----:B------:R-:W-:Y:S02]  /*3f70*/  R2UR UR34, R20 ;  /* 0x00000000142272ca */ /* 0x000fe400000e0000 */
[----:B------:R-:W-:Y:S02]  /*3f80*/  ISETP.NE.U32.AND P2, PT, RZ, UR4, PT ;  /* 0x00000004ff007c0c */ /* 0x000fe4000bf45070 */
[----:B------:R-:W-:Y:S02]  /*3f90*/  SHF.L.U32 R12, R31, 0x1f, RZ ;  /* 0x0000001f1f0c7819 */ /* 0x000fe400000006ff */
[----:B------:R-:W-:Y:S05]  /*3fa0*/  ISETP.NE.AND.EX P2, PT, RZ, UR5, PT, P2 ;  /* 0x00000005ff007c0c */ /* 0x000fea000bf45320 */
[----:B------:R-:W-:Y:S02]  /*3fb0*/  USHF.L.U32 UR35, UR35, 0x7, URZ ;  /* 0x0000000723237899 */ /* 0x000fe400080006ff */
[----:B------:R-:W-:Y:S01]  /*3fc0*/  USHF.L.U32 UR34, UR34, 0x8, URZ ;  /* 0x0000000822227899 */ /* 0x000fe200080006ff */
[----:B------:R-:W-:Y:S11]  /*3fd0*/  BRA.U !UP3, `(.L_x_72) ;  /* 0x000000010b347547 */ /* 0x000ff6000b800000 */
[----:B------:R-:W-:Y:S01]  /*3fe0*/  UPLOP3.LUT UP0, UPT, UPT, UPT, UP2, 0x80, 0x8 ;  /* 0x000000000008789c */ /* 0x000fe20003f0f020 */
[----:B--2---:R-:W-:Y:S02]  /*3ff0*/  HFMA2 R0, -RZ, RZ, 0, 5.9604644775390625e-08 ;  /* 0x00000001ff007431 */ /* 0x004fe400000001ff */
[----:B------:R-:W-:Y:S03]  /*4000*/  IMAD.MOV.U32 R155, RZ, RZ, 0x1 ;  /* 0x00000001ff9b7424 */ /* 0x000fe600078e00ff */
[----:B------:R-:W-:Y:S05]  /*4010*/  PLOP3.LUT P0, PT, PT, PT, UP0, 0x80, 0x8 ;  /* 0x000000000008781c */ /* 0x000fea0003f0f008 */
[----:B------:R-:W2:Y:S01]  /*4020*/  @UP0 LDCU.64 UR10, c[0x0][0x888] ;  /* 0x00011100ff0a07ac */ /* 0x000ea20008000a00 */
[----:B------:R-:W-:Y:S07]  /*4030*/  @UP0 UIMAD UR8, UR36, UR4, URZ ;  /* 0x00000004240802a4 */ /* 0x000fee000f8e02ff */
[----:B------:R-:W-:Y:S01]  /*4040*/  @!P0 PRMT R155, R0, 0x7610, R155 ;  /* 0x00007610009b8816 */ /* 0x000fe2000000009b */
[----:B--2---:R-:W-:Y:S03]  /*4050*/  @UP0 UIMAD.WIDE UR10, UR8, 0x4, UR10 ;  /* 0x00000004080a08a5 */ /* 0x004fe6000f8e020a */
[----:B------:R-:W2:Y:S03]  /*4060*/  @!UP0 LDCU UR8, c[0x0][0x880] ;  /* 0x00011000ff0887ac */ /* 0x000ea60008000800 */
[----:B------:R-:W-:Y:S01]  /*4070*/  IMAD.U32 R10, RZ, RZ, UR10 ;  /* 0x0000000aff0a7e24 */ /* 0x000fe2000f8e00ff */
[----:B------:R-:W-:Y:S05]  /*4080*/  MOV R11, UR11 ;  /* 0x0000000b000b7c02 */ /* 0x000fea0008000f00 */
[----:B-----5:R3:W5:Y:S02]  /*4090*/  @P0 LDG.E R81, desc[UR46][R10.64] ;  /* 0x0000002e0a510981 */ /* 0x020764000c1e1900 */
[----:B--23--:R-:W-:Y:S07]  /*40a0*/  @!P0 IMAD.U32 R81, RZ, RZ, UR8 ;  /* 0x00000008ff518e24 */ /* 0x00cfee000f8e00ff */
.L_x_72:
[----:B-----5:R-:W-:Y:S01]  /*40b0*/  @!P2 FSETP.EQ.AND P0, PT, R81, RZ, PT ;  /* 0x000000ff5100a20b */ /* 0x020fe20003f02000 */
[----:B------:R-:W-:Y:S01]  /*40c0*/  @!UPT UIADD3 URZ, UPT, UPT, URZ, URZ, URZ ;  /* 0x000000fffffff290 */ /* 0x000fe2000fffe0ff */
[----:B------:R-:W-:Y:S11]  /*40d0*/  @!P2 BRA `(.L_x_73) ;  /* 0x000000000014a947 */ /* 0x000ff60003800000 */
[----:B------:R-:W-:Y:S02]  /*40e0*/  LOP3.LUT P2, RZ, R155, 0xff, RZ, 0xc0, !PT ;  /* 0x000000ff9bff7812 */ /* 0x000fe4000784c0ff */
[----:B------:R-:W-:Y:S04]  /*40f0*/  PLOP3.LUT P0, PT, PT, PT, UP0, 0x80, 0x8 ;  /* 0x000000000008781c */ /* 0x000fe80003f0f008 */
[----:B------:R-:W-:Y:S07]  /*4100*/  PLOP3.LUT P0, PT, P0, PT, PT, 0x8, 0x80 ;  /* 0x000000000080781c */ /* 0x000fee000070e170 */
[----:B------:R-:W-:Y:S11]  /*4110*/  @P2 FSETP.EQ.AND P0, PT, R81, RZ, PT ;  /* 0x000000ff5100220b */ /* 0x000ff60003f02000 */
[----:B------:R-:W-:Y:S02]  /*4120*/  @!UPT UIADD3 URZ, UPT, UPT, URZ, URZ, URZ ;  /* 0x000000fffffff290 */ /* 0x000fe4000fffe0ff */
.L_x_73:
[----:B------:R-:W3:Y:S01]  /*4130*/  SYNCS.PHASECHK.TRANS64.TRYWAIT P2, [UR7+0x80], R12 ;  /* 0x0000800cff0075a7 */ /* 0x000ee20008041107 */
[----:B------:R-:W-:Y:S04]  /*4140*/  ELECT P4, URZ, PT ;  /* 0x0000000000ff782f */ /* 0x000fe80003880000 */
[----:B------:R-:W-:Y:S11]  /*4150*/  PLOP3.LUT P4, PT, P0, P4, PT, 0xf2, 0x2f ;  /* 0x00000000002f781c */ /* 0x000ff60000789e72 */
[----:B------:R-:W-:Y:S02]  /*4160*/  @!UPT UIADD3 URZ, UPT, UPT, URZ, URZ, URZ ;  /* 0x000000fffffff290 */ /* 0x000fe4000fffe0ff */
[----:B-1----:R-:W-:Y:S05]  /*4170*/  @!P4 IADD3 R9, P0, PT, R32, 0x580, RZ ;  /* 0x000005802009c810 */ /* 0x002fea0007f1e0ff */
[----:B--2---:R-:W-:Y:S01]  /*4180*/  @!P4 IMAD.X R0, RZ, RZ, R33, P0 ;  /* 0x000000ffff00c224 */ /* 0x004fe200000e0621 */
[----:B---3--:R-:W-:Y:S07]  /*4190*/  @!P2 BRA `(.L_x_74) ;  /* 0x0000007000e4a947 */ /* 0x008fee0003800000 */
.L_x_161:
[----:B------:R-:W-:Y:S01]  /*41a0*/  @!P4 R2UR UR8, R0 ;  /* 0x000000000008c2ca */ /* 0x000fe200000e0000 */
[----:B------:R-:W-:Y:S01]  /*41b0*/  VOTEU.ALL UP1, P4 ;  /* 0x0000000000ff7886 */ /* 0x000fe20002020000 */
[----:B------:R-:W-:Y:S01]  /*41c0*/  @!P4 R2UR UR9, R9 ;  /* 0x000000000909c2ca */ /* 0x000fe200000e0000 */
[----:B------:R-:W-:Y:S01]  /*41d0*/  @!P4 IMAD.MOV.U32 R0, RZ, RZ, 0x4000 ;  /* 0x00004000ff00c424 */ /* 0x000fe200078e00ff */
[----:B------:R-:W-:Y:S01]  /*41e0*/  UMOV UR10, 0x0 ;  /* 0x00000000000a7882 */ /* 0x000fe20000000000 */
[----:B------:R-:W-:Y:S01]  /*41f0*/  UMOV UR11, 0x10000000 ;  /* 0x10000000000b7882 */ /* 0x000fe20000000000 */
[----:B------:R-:W-:Y:S01]  /*4200*/  @!UP1 UIADD3 UR32, UPT, UPT, UR7, 0x400, URZ ;  /* 0x0000040007209890 */ /* 0x000fe2000fffe0ff */
[----:B------:R-:W-:Y:S01]  /*4210*/  @!P4 IADD3 R9, P0, PT, R32, 0x580, RZ ;  /* 0x000005802009c810 */ /* 0x000fe20007f1e0ff */
[----:B------:R-:W-:Y:S05]  /*4220*/  VOTEU.ALL UP1, P4 ;  /* 0x0000000000ff7886 */ /* 0x000fea0002020000 */
[----:B------:R-:W-:Y:S01]  /*4230*/  IMAD.U32 R11, RZ, RZ, UR8 ;  /* 0x00000008ff0b7e24 */ /* 0x000fe2000f8e00ff */
[----:B------:R-:W-:Y:S01]  /*4240*/  UPRMT UR8, UR37, 0x654, UR33 ;  /* 0x0000065425087896 */ /* 0x000fe20008000021 */
[----:B------:R-:W-:Y:S03]  /*4250*/  IMAD.U32 R10, RZ, RZ, UR9 ;  /* 0x00000009ff0a7e24 */ /* 0x000fe6000f8e00ff */
[----:B------:R-:W-:Y:S02]  /*4260*/  @!P4 R2UR UR15, R11 ;  /* 0x000000000b0fc2ca */ /* 0x000fe400000e0000 */
[----:B------:R-:W-:Y:S11]  /*4270*/  @!P4 R2UR UR14, R10 ;  /* 0x000000000a0ec2ca */ /* 0x000ff600000e0000 */
[----:B------:R-:W-:Y:S02]  /*4280*/  @!UPT UIADD3 URZ, UPT, UPT, URZ, URZ, URZ ;  /* 0x000000fffffff290 */ /* 0x000fe4000fffe0ff */
[----:B------:R2:W-:Y:S01]  /*4290*/  @!UP1 UTMALDG.3D [UR32], [UR14], desc[UR10] ;  /* 0x00000a200e0095b4 */ /* 0x0005e20008011000 */
[----:B------:R3:W-:Y:S01]  /*42a0*/  @!P4 SYNCS.ARRIVE.TRANS64.RED.A0TR RZ, [UR7+0x60], R0 ;  /* 0x00006000ffffc9a7 */ /* 0x0007e20008300407 */
[----:B------:R-:W-:Y:S01]  /*42b0*/  SYNCS.ARRIVE.TRANS64.RED.A1T0 RZ, [UR8], RZ ;  /* 0x000000ffffff79a7 */ /* 0x000fe20008100408 */
[----:B---3--:R-:W-:Y:S01]  /*42c0*/  @!P4 IMAD.X R0, RZ, RZ, R33, P0 ;  /* 0x000000ffff00c224 */ /* 0x008fe200000e0621 */
[----:B------:R-:W3:Y:S02]  /*42d0*/  SYNCS.PHASECHK.TRANS64.TRYWAIT P2, [UR7+0x88], R12 ;  /* 0x0000880cff0075a7 */ /* 0x000ee40008041107 */
[----:B--23--:R-:W-:Y:S05]  /*42e0*/  @!P2 BRA `(.L_x_75) ;  /* 0x0000007000a8a947 */ /* 0x00cfea0003800000 */
.L_x_163:
        /* <DEDUP_REMOVED lines=8> */
[----:B------:R-:W-:Y:S01]  /*4370*/  @!UP1 UIADD3 UR24, UPT, UPT, UR7, 0x4400, URZ ;  /* 0x0000440007189890 */ /* 0x000fe2000fffe0ff */
[----:B------:R-:W-:Y:S01]  /*4380*/  VOTEU.ALL UP1, P4 ;  /* 0x0000000000ff7886 */ /* 0x000fe20002020000 */
[----:B------:R-:W-:Y:S01]  /*4390*/  UMOV UR27, UR35 ;  /* 0x00000023001b7c82 */ /* 0x000fe20008000000 */
[----:B------:R-:W-:Y:S02]  /*43a0*/  UMOV UR28, UR36 ;  /* 0x00000024001c7c82 */ /* 0x000fe40008000000 */
[----:B------:R-:W-:Y:S01]  /*43b0*/  IMAD.U32 R11, RZ, RZ, UR8 ;  /* 0x00000008ff0b7e24 */ /* 0x000fe2000f8e00ff */
[----:B------:R-:W-:Y:S01]  /*43c0*/  UPRMT UR8, UR37, 0x654, UR25 ;  /* 0x0000065425087896 */ /* 0x000fe20008000019 */
[----:B------:R-:W-:Y:S02]  /*43d0*/  IMAD.U32 R10, RZ, RZ, UR9 ;  /* 0x00000009ff0a7e24 */ /* 0x000fe4000f8e00ff */
[----:B------:R-:W-:Y:S01]  /*43e0*/  @!P4 IMAD.X R20, RZ, RZ, R33, P0 ;  /* 0x000000ffff14c224 */ /* 0x000fe200000e0621 */
[----:B------:R-:W-:Y:S02]  /*43f0*/  @!P4 R2UR UR15, R11 ;  /* 0x000000000b0fc2ca */ /* 0x000fe400000e0000 */
[----:B------:R-:W-:Y:S11]  /*4400*/  @!P4 R2UR UR14, R10 ;  /* 0x000000000a0ec2ca */ /* 0x000ff600000e0000 */
[----:B------:R-:W-:Y:S02]  /*4410*/  @!UPT UIADD3 URZ, UPT, UPT, URZ, URZ, URZ ;  /* 0x000000fffffff290 */ /* 0x000fe4000fffe0ff */
[----:B------:R2:W-:Y:S01]  /*4420*/  @!UP1 UTMALDG.3D [UR24], [UR14], desc[UR10] ;  /* 0x00000a180e0095b4 */ /* 0x0005e20008011000 */
[----:B------:R2:W-:Y:S01]  /*4430*/  @!P4 SYNCS.ARRIVE.TRANS64.RED.A0TR RZ, [UR7+0x68], R0 ;  /* 0x00006800ffffc9a7 */ /* 0x0005e20008300407 */
[----:B------:R-:W-:Y:S01]  /*4440*/  SYNCS.ARRIVE.TRANS64.RED.A1T0 RZ, [UR8], RZ ;  /* 0x000000ffffff79a7 */ /* 0x000fe20008100408 */
[----:B------:R-:W3:Y:S02]  /*4450*/  SYNCS.PHASECHK.TRANS64.TRYWAIT P2, [UR7+0x90], R12 ;  /* 0x0000900cff0075a7 */ /* 0x000ee40008041107 */
[----:B--23--:R-:W-:Y:S05]  /*4460*/  @!P2 BRA `(.L_x_76) ;  /* 0x000000700060a947 */ /* 0x00cfea0003800000 */
.L_x_165:
[----:B------:R-:W2:Y:S01]  /*4470*/  LDC.64 R14, c[0x0][0xb10] ;  /* 0x0002c400ff0e7b82 */ /* 0x000ea20000000a00 */
[----:B------:R-:W-:Y:S01]  /*4480*/  @!P4 R2UR UR8, R20 ;  /* 0x000000001408c2ca */ /* 0x000fe200000e0000 */
[----:B------:R-:W-:Y:S01]  /*4490*/  VOTEU.ALL UP1, P4 ;  /* 0x0000000000ff7886 */ /* 0x000fe20002020000 */
[----:B------:R-:W-:Y:S01]  /*44a0*/  @!P4 R2UR UR9, R21 ;  /* 0x000000001509c2ca */ /* 0x000fe200000e0000 */
[----:B------:R-:W-:Y:S01]  /*44b0*/  UMOV UR10, 0x0 ;  /* 0x00000000000a7882 */ /* 0x000fe20000000000 */
[----:B------:R-:W-:Y:S03]  /*44c0*/  UMOV UR11, 0x10000000 ;  /* 0x10000000000b7882 */ /* 0x000fe60000000000 */
[----:B------:R-:W3:Y:S01]  /*44d0*/  LDC.64 R10, c[0x0][0xb18] ;  /* 0x0002c600ff0a7b82 */ /* 0x000ee20000000a00 */
[----:B------:R-:W-:Y:S01]  /*44e0*/  @!UP1 UIADD3 UR18, UPT, UPT, UR34, 0x80, URZ ;  /* 0x0000008022129890 */ /* 0x000fe2000fffe0ff */
[----:B------:R-:W-:Y:S01]  /*44f0*/  @P3 SHF.R.U32.HI R28, RZ, 0x10, R25 ;  /* 0x00000010ff1c3819 */ /* 0x000fe20000011619 */
[----:B------:R-:W-:Y:S01]  /*4500*/  @!UP1 UIADD3 UR16, UPT, UPT, UR7, 0x8400, URZ ;  /* 0x0000840007109890 */ /* 0x000fe2000fffe0ff */
[----:B------:R-:W-:Y:S01]  /*4510*/  VIADD R30, R30, 0x1 ;  /* 0x000000011e1e7836 */ /* 0x000fe20000000000 */
[----:B------:R-:W-:Y:S03]  /*4520*/  VOTEU.ALL UP1, P4 ;  /* 0x0000000000ff7886 */ /* 0x000fe60002020000 */
[----:B------:R-:W5:Y:S01]  /*4530*/  @!P1 LDC R0, c[0x0][0xb20] ;  /* 0x0002c800ff009b82 */ /* 0x000f620000000800 */
[----:B------:R-:W-:Y:S01]  /*4540*/  UMOV UR19, UR35 ;  /* 0x0000002300137c82 */ /* 0x000fe20008000000 */
[----:B------:R-:W-:Y:S01]  /*4550*/  IMAD.U32 R21, RZ, RZ, UR8 ;  /* 0x00000008ff157e24 */ /* 0x000fe2000f8e00ff */
[----:B------:R-:W-:Y:S05]  /*4560*/  UMOV UR20, UR36 ;  /* 0x0000002400147c82 */ /* 0x000fea0008000000 */
[----:B-1----:R-:W1:Y:S01]  /*4570*/  @!P1 LDC R3, c[0x0][0xb0c] ;  /* 0x0002c300ff039b82 */ /* 0x002e620000000800 */
[----:B------:R-:W-:Y:S01]  /*4580*/  IMAD.U32 R20, RZ, RZ, UR9 ;  /* 0x00000009ff147e24 */ /* 0x000fe2000f8e00ff */
[----:B------:R-:W-:Y:S01]  /*4590*/  UPRMT UR8, UR37, 0x654, UR17 ;  /* 0x0000065425087896 */ /* 0x000fe20008000011 */
[----:B------:R-:W-:Y:S03]  /*45a0*/  @!P4 R2UR UR15, R21 ;  /* 0x00000000150fc2ca */ /* 0x000fe600000e0000 */
[----:B------:R-:W-:Y:S01]  /*45b0*/  @!P4 R2UR UR14, R20 ;  /* 0x00000000140ec2ca */ /* 0x000fe200000e0000 */
[----:B------:R-:W-:Y:S11]  /*45c0*/  @!P4 IMAD.MOV.U32 R20, RZ, RZ, 0x4000 ;  /* 0x00004000ff14c424 */ /* 0x000ff600078e00ff */
[----:B------:R-:W-:Y:S01]  /*45d0*/  @!UPT UIADD3 URZ, UPT, UPT, URZ, URZ, URZ ;  /* 0x000000fffffff290 */ /* 0x000fe2000fffe0ff */
[----:B------:R1:W-:Y:S01]  /*45e0*/  @!UP1 UTMALDG.3D [UR16], [UR14], desc[UR10] ;  /* 0x00000a100e0095b4 */ /* 0x0003e20008011000 */
[----:B------:R1:W-:Y:S02]  /*45f0*/  @!P4 SYNCS.ARRIVE.TRANS64.RED.A0TR RZ, [UR7+0x70], R20 ;  /* 0x00007014ffffc9a7 */ /* 0x0003e40008300407 */
[----:B-1----:R-:W-:Y:S01]  /*4600*/  @!P1 ISETP.NE.AND P2, PT, R3, 0x1, PT ;  /* 0x000000010300980c */ /* 0x002fe20003f45270 */
[C---:B--2---:R-:W-:Y:S01]  /*4610*/  @!P1 IMAD.HI.U32 R14, R13.reuse, R14, RZ ;  /* 0x0000000e0d0e9227 */ /* 0x044fe200078e00ff */
[----:B---3--:R-:W-:Y:S03]  /*4620*/  @!P1 ISETP.NE.AND P0, PT, R10, 0x1, PT ;  /* 0x000000010a00980c */ /* 0x008fe60003f05270 */
[C---:B------:R-:W-:Y:S01]  /*4630*/  @!P1 IMAD.HI.U32 R11, R8.reuse, R11, RZ ;  /* 0x0000000b080b9227 */ /* 0x040fe200078e00ff */
[----:B------:R-:W-:Y:S04]  /*4640*/  @!P1 SHF.R.U32.HI R14, RZ, R15, R14 ;  /* 0x0000000fff0e9219 */ /* 0x000fe8000001160e */
[----:B-----5:R-:W-:Y:S01]  /*4650*/  @!P1 SHF.R.U32.HI R9, RZ, R0, R11 ;  /* 0x00000000ff099219 */ /* 0x020fe2000001160b */
[----:B------:R-:W-:Y:S01]  /*4660*/  SYNCS.ARRIVE.TRANS64.RED.A1T0 RZ, [UR8], RZ ;  /* 0x000000ffffff79a7 */ /* 0x000fe20008100408 */
[----:B------:R-:W-:Y:S02]  /*4670*/  @!P1 SEL R14, R13, R14, !P2 ;  /* 0x0000000e0d0e9207 */ /* 0x000fe40005000000 */
[----:B------:R-:W-:Y:S01]  /*4680*/  @!P1 SEL R9, R8, R9, !P0 ;  /* 0x0000000908099207 */ /* 0x000fe20004000000 */
[----:B------:R-:W1:Y:S04]  /*4690*/  SYNCS.PHASECHK.TRANS64.TRYWAIT P5, [UR7+0x98], R12 ;  /* 0x0000980cff0075a7 */ /* 0x000e6800080a1107 */
[----:B------:R-:W-:Y:S02]  /*46a0*/  @!P1 IMAD.IADD R0, R9, 0x1, -R14 ;  /* 0x0000000109009824 */ /* 0x000fe400078e0a0e */
[----:B------:R-:W-:Y:S02]  /*46b0*/  @!P1 IMAD.IADD R9, R14, 0x1, -R9 ;  /* 0x000000010e099824 */ /* 0x000fe400078e0a09 */
[----:B------:R-:W-:Y:S02]  /*46c0*/  @!P1 IMAD R13, R0, R3, R13 ;  /* 0x00000003000d9224 */ /* 0x000fe400078e020d */
[----:B------:R-:W-:Y:S01]  /*46d0*/  @!P1 IMAD R8, R9, R10, R8 ;  /* 0x0000000a09089224 */ /* 0x000fe200078e0208 */
[----:B-1----:R-:W-:Y:S06]  /*46e0*/  @!P5 BRA `(.L_x_77) ;  /* 0x0000006c00d8d947 */ /* 0x002fec0003800000 */
.L_x_167:
[----:B-1----:R-:W-:Y:S01]  /*46f0*/  @!P4 IADD3 R3, P0, PT, R32, 0x580, RZ ;  /* 0x000005802003c810 */ /* 0x002fe20007f1e0ff */
[----:B------:R-:W-:Y:S01]  /*4700*/  VOTEU.ALL UP1, P4 ;  /* 0x0000000000ff7886 */ /* 0x000fe20002020000 */
[----:B------:R-:W-:Y:S01]  /*4710*/  UMOV UR18, 0x0 ;  /* 0x0000000000127882 */ /* 0x000fe20000000000 */
[----:B------:R-:W-:Y:S01]  /*4720*/  UMOV UR19, 0x10000000 ;  /* 0x1000000000137882 */ /* 0x000fe20000000000 */
[----:B------:R-:W-:Y:S01]  /*4730*/  @!P4 R2UR UR9, R3 ;  /* 0x000000000309c2ca */ /* 0x000fe200000e0000 */
[----:B------:R-:W-:Y:S01]  /*4740*/  @!P4 IMAD.X R0, RZ, RZ, R33, P0 ;  /* 0x000000ffff00c224 */ /* 0x000fe200000e0621 */
[----:B------:R-:W-:Y:S01]  /*4750*/  @!UP1 UIADD3 UR10, UPT, UPT, UR34, 0xc0, URZ ;  /* 0x000000c0220a9890 */ /* 0x000fe2000fffe0ff */
[----:B------:R-:W-:Y:S01]  /*4760*/  ISETP.NE.AND P0, PT, R30, 0x2, PT ;  /* 0x000000021e00780c */ /* 0x000fe20003f05270 */
[----:B------:R-:W-:Y:S01]  /*4770*/  UMOV UR11, UR35 ;  /* 0x00000023000b7c82 */ /* 0x000fe20008000000 */
[----:B------:R-:W-:Y:S01]  /*4780*/  UMOV UR12, UR36 ;  /* 0x00000024000c7c82 */ /* 0x000fe20008000000 */
[----:B------:R-:W-:Y:S01]  /*4790*/  @!P4 R2UR UR8, R0 ;  /* 0x000000000008c2ca */ /* 0x000fe200000e0000 */
[----:B------:R-:W-:Y:S01]  /*47a0*/  IMAD.IADD R20, R8, 0x1, R154 ;  /* 0x0000000108147824 */ /* 0x000fe200078e029a */
[----:B------:R-:W-:Y:S01]  /*47b0*/  @P3 R2UR UR36, R28 ;  /* 0x000000001c2432ca */ /* 0x000fe200000e0000 */
[----:B------:R-:W-:Y:S01]  /*47c0*/  IMAD.IADD R21, R13, 0x1, R156 ;  /* 0x000000010d157824 */ /* 0x000fe200078e029c */
[----:B------:R-:W-:Y:S02]  /*47d0*/  SEL R0, RZ, 0x1, P0 ;  /* 0x00000001ff007807 */ /* 0x000fe40000000000 */
[----:B------:R-:W-:Y:S01]  /*47e0*/  LOP3.LUT R31, R31, 0x1, RZ, 0x3c, !PT ;  /* 0x000000011f1f7812 */ /* 0x000fe200078e3cff */
[----:B------:R-:W-:Y:S01]  /*47f0*/  IMAD.U32 R10, RZ, RZ, UR9 ;  /* 0x00000009ff0a7e24 */ /* 0x000fe2000f8e00ff */
[----:B------:R-:W-:Y:S01]  /*4800*/  @!UP1 UIADD3 UR9, UPT, UPT, UR7, 0x78, URZ ;  /* 0x0000007807099890 */ /* 0x000fe2000fffe0ff */
[----:B------:R-:W-:Y:S02]  /*4810*/  LOP3.LUT R29, R29, R0, RZ, 0x3c, !PT ;  /* 0x000000001d1d7212 */ /* 0x000fe400078e3cff */
[----:B------:R-:W-:Y:S02]  /*4820*/  SEL R30, R30, RZ, P0 ;  /* 0x000000ff1e1e7207 */ /* 0x000fe40000000000 */
[----:B------:R-:W-:Y:S01]  /*4830*/  IMAD.U32 R11, RZ, RZ, UR8 ;  /* 0x00000008ff0b7e24 */ /* 0x000fe2000f8e00ff */
[----:B------:R-:W-:Y:S01]  /*4840*/  @!P4 R2UR UR14, R10 ;  /* 0x000000000a0ec2ca */ /* 0x000fe200000e0000 */
[----:B------:R-:W-:Y:S01]  /*4850*/  @!UP1 UIADD3 UR8, UPT, UPT, UR7, 0xc400, URZ ;  /* 0x0000c40007089890 */ /* 0x000fe2000fffe0ff */
[----:B------:R-:W-:Y:S02]  /*4860*/  VOTEU.ALL UP1, P4 ;  /* 0x0000000000ff7886 */ /* 0x000fe40002020000 */
[----:B------:R-:W-:Y:S11]  /*4870*/  @!P4 R2UR UR15, R11 ;  /* 0x000000000b0fc2ca */ /* 0x000ff600000e0000 */
[----:B------:R-:W-:Y:S02]  /*4880*/  @!UPT UIADD3 URZ, UPT, UPT, URZ, URZ, URZ ;  /* 0x000000fffffff290 */ /* 0x000fe4000fffe0ff */
[----:B------:R2:W-:Y:S01]  /*4890*/  @!UP1 UTMALDG.3D [UR8], [UR14], desc[UR18] ;  /* 0x000012080e0095b4 */ /* 0x0005e20008011000 */
[----:B------:R2:W-:Y:S01]  /*48a0*/  @!P4 SYNCS.ARRIVE.TRANS64.RED.A0TR RZ, [UR7+0x78], R23 ;  /* 0x00007817ffffc9a7 */ /* 0x0005e20008300407 */
[----:B------:R-:W-:Y:S01]  /*48b0*/  UPLOP3.LUT UP1, UPT, UPT, UPT, UPT, 0x80, 0x8 ;  /* 0x000000000008789c */ /* 0x000fe20003f2f070 */
[----:B------:R-:W-:Y:S01]  /*48c0*/  SYNCS.ARRIVE.TRANS64.RED.A1T0 RZ, [UR13], RZ ;  /* 0x000000ffffff79a7 */ /* 0x000fe2000810040d */
[----:B------:R-:W-:Y:S09]  /*48d0*/  @P3 BRA `(.L_x_78) ;  /* 0xfffffff000943947 */ /* 0x000ff2000383ffff */
[----:B------:R-:W-:-:S04]  /*48e0*/  SHF.L.U32 R3, R31, 0x1f, RZ ;  /* 0x0000001f1f037819 */ /* 0x000fc800000006ff */
[----:B------:R-:W1:Y:S02]  /*48f0*/  SYNCS.PHASECHK.TRANS64.TRYWAIT P0, [UR7+0x80], R3 ;  /* 0x00008003ff0075a7 */ /* 0x000e640008001107 */
[----:B-1----:R-:W-:Y:S05]  /*4900*/  @!P0 BRA `(.L_x_79) ;  /* 0x0000006c00688947 */ /* 0x002fea0003800000 */
.L_x_169:
[----:B------:R-:W3:Y:S02]  /*4910*/  SYNCS.PHASECHK.TRANS64.TRYWAIT P0, [UR7+0x88], R3 ;  /* 0x00008803ff0075a7 */ /* 0x000ee40008001107 */
[----:B---3--:R-:W-:Y:S05]  /*4920*/  @!P0 BRA `(.L_x_80) ;  /* 0x0000006c00788947 */ /* 0x008fea0003800000 */
.L_x_171:
[----:B------:R-:W3:Y:S02]  /*4930*/  SYNCS.PHASECHK.TRANS64.TRYWAIT P0, [UR7+0x90], R3 ;  /* 0x00009003ff0075a7 */ /* 0x000ee40008001107 */
[----:B---3--:R-:W-:Y:S05]  /*4940*/  @!P0 BRA `(.L_x_81) ;  /* 0x0000006c00888947 */ /* 0x008fea0003800000 */
.L_x_173:
[----:B-1----:R-:W-:-:S07]  /*4950*/  MOV R0, UR7 ;  /* 0x0000000700007c02 */ /* 0x002fce0008000f00 */
.L_x_82:
[----:B-1----:R-:W-:-:S04]  /*4960*/  SHF.L.U32 R3, R31, 0x1f, RZ ;  /* 0x0000001f1f037819 */ /* 0x002fc800000006ff */
[----:B------:R1:W3:Y:S03]  /*4970*/  SYNCS.PHASECHK.TRANS64.TRYWAIT P0, [R0+URZ+0x98], R3 ;  /* 0x00009803000075a7 */ /* 0x0002e600080011ff */
[----:B---3--:R-:W-:Y:S05]  /*4980*/  @!P0 NANOSLEEP.SYNCS 0x989680 ;  /* 0x009896800000895d */ /* 0x008fea0003900000 */
[----:B------:R-:W3:Y:S02]  /*4990*/  @!P0 SYNCS.PHASECHK.TRANS64 P0, [R0+URZ+0x98], R3 ;  /* 0x00009803000085a7 */ /* 0x000ee400080010ff */
[----:B--23--:R-:W-:Y:S05]  /*49a0*/  @P0 EXIT ;  /* 0x000000000000094d */ /* 0x00cfea0003800000 */
[----:B------:R-:W-:Y:S05]  /*49b0*/  BRA `(.L_x_82) ;  /* 0xfffffffc00e87947 */ /* 0x000fea000383ffff */
.L_x_67:
[----:B------:R-:W-:-:S06]  /*49c0*/  UISETP.GE.AND UP1, UPT, UR8, 0x4, UPT ;  /* 0x000000040800788c */ /* 0x000fcc000bf26270 */
[----:B------:R-:W-:-:S13]  /*49d0*/  PLOP3.LUT P0, PT, PT, PT, UP1, 0x80, 0x8 ;  /* 0x000000000008781c */ /* 0x000fda0003f0f018 */
[----:B------:R-:W-:Y:S05]  /*49e0*/  @!P0 EXIT ;  /* 0x000000000000894d */ /* 0x000fea0003800000 */
[----:B------:R-:W-:Y:S01]  /*49f0*/  BAR.SYNC.DEFER_BLOCKING 0x6, 0xa0 ;  /* 0x0182800000007b1d */ /* 0x000fe20000010000 */
[C---:B------:R-:W-:Y:S01]  /*4a00*/  IMAD.SHL.U32 R3, R170.reuse, 0x40, RZ ;  /* 0x00000040aa037824 */ /* 0x040fe200078e00ff */
[C---:B------:R-:W-:Y:S01]  /*4a10*/  LOP3.LUT R161, R170.reuse, 0x1, RZ, 0xc0, !PT ;  /* 0x00000001aaa17812 */ /* 0x040fe200078ec0ff */
[C---:B------:R-:W-:Y:S02]  /*4a20*/  IMAD.U32 R79, R170.reuse, 0x10000, RZ ;  /* 0x00010000aa4f7824 */ /* 0x040fe400078e00ff */
[----:B------:R-:W-:Y:S02]  /*4a30*/  HFMA2 R167, -RZ, RZ, 0, 5.9604644775390625e-08 ;  /* 0x00000001ffa77431 */ /* 0x000fe400000001ff */
[C---:B------:R-:W-:Y:S01]  /*4a40*/  IMAD.SHL.U32 R160, R170.reuse, 0x8, RZ ;  /* 0x00000008aaa07824 */ /* 0x040fe200078e00ff */
[----:B------:R-:W-:Y:S01]  /*4a50*/  UMOV UR48, 0x400 ;  /* 0x0000040000307882 */ /* 0x000fe20000000000 */
[----:B------:R-:W1:Y:S01]  /*4a60*/  LDC R159, c[0x0][0x370] ;  /* 0x0000dc00ff9f7b82 */ /* 0x000e620000000800 */
[----:B------:R-:W-:Y:S01]  /*4a70*/  ULEA UR48, UR37, UR48, 0x18 ;  /* 0x0000003025307291 */ /* 0x000fe2000f8ec0ff */
[----:B------:R-:W-:Y:S01]  /*4a80*/  ISETP.NE.U32.AND P0, PT, R161, 0x1, PT ;  /* 0x00000001a100780c */ /* 0x000fe20003f05070 */
[----:B------:R-:W-:Y:S01]  /*4a90*/  IMAD.MOV.U32 R169, RZ, RZ, 0x2 ;  /* 0x00000002ffa97424 */ /* 0x000fe200078e00ff */
[----:B------:R-:W-:Y:S01]  /*4aa0*/  LOP3.LUT R5, R3, 0x1c0, RZ, 0xc0, !PT ;  /* 0x000001c003057812 */ /* 0x000fe200078ec0ff */
[----:B------:R-:W-:Y:S01]  /*4ab0*/  UIADD3 UR4, UPT, UPT, UR48, 0x400, URZ ;  /* 0x0000040030047890 */ /* 0x000fe2000fffe0ff */
[----:B------:R-:W-:Y:S01]  /*4ac0*/  LOP3.LUT R79, R79, 0x600000, RZ, 0xc0, !PT ;  /* 0x006000004f4f7812 */ /* 0x000fe200078ec0ff */
[----:B------:R-:W-:Y:S01]  /*4ad0*/  IMAD.MOV.U32 R168, RZ, RZ, 0x4 ;  /* 0x00000004ffa87424 */ /* 0x000fe200078e00ff */
[----:B------:R-:W2:Y:S01]  /*4ae0*/  LDC R74, c[0x0][0xb0c] ;  /* 0x0002c300ff4a7b82 */ /* 0x000ea20000000800 */
[----:B------:R-:W-:Y:S01]  /*4af0*/  R2P PR, R170, 0x6 ;  /* 0x00000006aa007804 */ /* 0x000fe20000000000 */
[----:B------:R-:W-:Y:S01]  /*4b00*/  IMAD.MOV.U32 R76, RZ, RZ, RZ ;  /* 0x000000ffff4c7224 */ /* 0x000fe200078e00ff */
[----:B------:R-:W-:Y:S01]  /*4b10*/  LOP3.LUT R160, R5, 0x38, R160, 0xf8, !PT ;  /* 0x0000003805a07812 */ /* 0x000fe200078ef8a0 */
[----:B------:R-:W-:Y:S01]  /*4b20*/  IMAD.MOV.U32 R166, RZ, RZ, RZ ;  /* 0x000000ffffa67224 */ /* 0x000fe200078e00ff */
[----:B------:R-:W-:Y:S01]  /*4b30*/  P2R R2, PR, RZ, 0x1 ;  /* 0x00000001ff027803 */ /* 0x000fe20000000000 */
[----:B------:R-:W-:Y:S01]  /*4b40*/  IMAD.MOV.U32 R173, RZ, RZ, RZ ;  /* 0x000000ffffad7224 */ /* 0x000fe200078e00ff */
[----:B------:R-:W-:Y:S01]  /*4b50*/  LOP3.LUT R160, R160, 0x1e00, R3, 0xf8, !PT ;  /* 0x00001e00a0a07812 */ /* 0x000fe200078ef803 */
[----:B------:R-:W4:Y:S01]  /*4b60*/  LDC R157, c[0x0][0xb20] ;  /* 0x0002c800ff9d7b82 */ /* 0x000f220000000800 */
[----:B------:R-:W3:Y:S01]  /*4b70*/  LDS R0, [UR48+0x140] ;  /* 0x00014030ff007984 */ /* 0x000ee20008000800 */
[----:B------:R-:W-:Y:S01]  /*4b80*/  LOP3.LUT R170, R170, 0x60, RZ, 0xc0, !PT ;  /* 0x00000060aaaa7812 */ /* 0x000fe200078ec0ff */
[----:B------:R-:W-:Y:S01]  /*4b90*/  IMAD.U32 R163, RZ, RZ, UR4 ;  /* 0x00000004ffa37e24 */ /* 0x000fe2000f8e00ff */
[----:B------:R-:W-:Y:S01]  /*4ba0*/  MOV R165, RZ ;  /* 0x000000ff00a57202 */ /* 0x000fe20000000f00 */
[----:B------:R-:W1:Y:S01]  /*4bb0*/  LDCU.64 UR52, c[0x0][0x348] ;  /* 0x00006900ff3477ac */ /* 0x000e620008000a00 */
[----:B------:R-:W-:-:S02]  /*4bc0*/  SEL R169, R169, 0xfffffffe, !P1 ;  /* 0xfffffffea9a97807 */ /* 0x000fc40004800000 */
[----:B------:R-:W1:Y:S01]  /*4bd0*/  LDC R73, c[0x0][0xb30] ;  /* 0x0002cc00ff497b82 */ /* 0x000e620000000800 */
[----:B------:R-:W-:Y:S01]  /*4be0*/  SEL R168, R168, 0xfffffffc, !P2 ;  /* 0xfffffffca8a87807 */ /* 0x000fe20005000000 */
[----:B------:R-:W1:Y:S01]  /*4bf0*/  LDCU.64 UR38, c[0x0][0x888] ;  /* 0x00011100ff2677ac */ /* 0x000e620008000a00 */
[----:B------:R-:W1:Y:S05]  /*4c00*/  LDCU.64 UR44, c[0x0][0x890] ;  /* 0x00011200ff2c77ac */ /* 0x000e6a0008000a00 */
[----:B------:R-:W1:Y:S01]  /*4c10*/  LDC.64 R152, c[0x0][0xb10] ;  /* 0x0002c400ff987b82 */ /* 0x000e620000000a00 */
[----:B------:R-:W-:Y:S01]  /*4c20*/  UMOV UR49, URZ ;  /* 0x000000ff00317c82 */ /* 0x000fe20008000000 */
[----:B------:R-:W-:-:S06]  /*4c30*/  UMOV UR51, URZ ;  /* 0x000000ff00337c82 */ /* 0x000fcc0008000000 */
[----:B------:R-:W1:Y:S08]  /*4c40*/  LDC.64 R70, c[0x0][0xb18] ;  /* 0x0002c600ff467b82 */ /* 0x000e700000000a00 */
[----:B------:R-:W1:Y:S08]  /*4c50*/  LDC.64 R68, c[0x0][0xb28] ;  /* 0x0002ca00ff447b82 */ /* 0x000e700000000a00 */
[----:B------:R-:W1:Y:S01]  /*4c60*/  LDC.64 R150, c[0x0][0x8b0] ;  /* 0x00022c00ff967b82 */ /* 0x000e620000000a00 */
[----:B---3--:R-:W-:-:S07]  /*4c70*/  IMAD.IADD R79, R0, 0x1, R79 ;  /* 0x00000001004f7824 */ /* 0x008fce00078e024f */
[----:B------:R-:W3:Y:S08]  /*4c80*/  LDC.64 R148, c[0x0][0x8a8] ;  /* 0x00022a00ff947b82 */ /* 0x000ef00000000a00 */
[----:B--2-4-:R-:W1:Y:S02]  /*4c90*/  LDC R158, c[0x0][0x374] ;  /* 0x0000dd00ff9e7b82 */ /* 0x014e640000000800 */
.L_x_126:
[----:B------:R-:W-:Y:S02]  /*4ca0*/  LEA R0, R173, UR48, 0x3 ;  /* 0x00000030ad007c11 */ /* 0x000fe4000f8e18ff */
[----:B------:R-:W-:Y:S02]  /*4cb0*/  SHF.L.U32 R3, R165, 0x1f, RZ ;  /* 0x0000001fa5037819 */ /* 0x000fe400000006ff */
[----:B-1----:R-:W-:Y:S02]  /*4cc0*/  LEA R16, R173, UR48, 0x4 ;  /* 0x00000030ad107c11 */ /* 0x002fe4000f8e20ff */
[----:B------:R-:W2:Y:S02]  /*4cd0*/  SYNCS.PHASECHK.TRANS64.TRYWAIT P0, [R0+URZ+0xb0], R3 ;  /* 0x0000b003000075a7 */ /* 0x000ea400080011ff */
[----:B--2---:R-:W-:Y:S05]  /*4ce0*/  @!P0 BRA `(.L_x_83) ;  /* 0x0000006800b88947 */ /* 0x004fea0003800000 */
.L_x_174:
[----:B------:R-:W4:Y:S01]  /*4cf0*/  LDC.64 R12, c[0x0][0xb10] ;  /* 0x0002c400ff0c7b82 */ /* 0x000f220000000a00 */
[----:B------:R-:W3:Y:S01]  /*4d00*/  LDS.128 R16, [R16+0x120] ;  /* 0x0001200010107984 */ /* 0x000ee20000000c00 */
[----:B-1----:R-:W-:Y:S01]  /*4d10*/  ISETP.NE.AND P1, PT, R73, 0x1, PT ;  /* 0x000000014900780c */ /* 0x002fe20003f25270 */
[----:B--2---:R-:W-:Y:S01]  /*4d20*/  VIADD R0, R0, 0xc0 ;  /* 0x000000c000007836 */ /* 0x004fe20000000000 */
[----:B------:R-:W-:Y:S04]  /*4d30*/  ISETP.GE.AND P0, PT, R72, 0x1, PT ;  /* 0x000000014800780c */ /* 0x000fe80003f06270 */
[----:B------:R-:W1:Y:S01]  /*4d40*/  LDC.64 R10, c[0x0][0xb18] ;  /* 0x0002c600ff0a7b82 */ /* 0x000e620000000a00 */
[----:B------:R-:W-:Y:S01]  /*4d50*/  PRMT R0, RZ, 0x654, R0 ;  /* 0x00000654ff007816 */ /* 0x000fe20000000000 */
[----:B------:R-:W-:Y:S01]  /*4d60*/  @!PT LDS RZ, [RZ] ;  /* 0x00000000fffff984 */ /* 0x000fe20000000800 */
[----:B------:R-:W-:Y:S01]  /*4d70*/  @!PT LDS RZ, [RZ] ;  /* 0x00000000fffff984 */ /* 0x000fe20000000800 */
[----:B------:R-:W-:Y:S01]  /*4d80*/  @!PT LDS RZ, [RZ] ;  /* 0x00000000fffff984 */ /* 0x000fe20000000800 */
[----:B------:R-:W-:Y:S01]  /*4d90*/  @!PT LDS RZ, [RZ] ;  /* 0x00000000fffff984 */ /* 0x000fe20000000800 */
[----:B------:R2:W-:Y:S06]  /*4da0*/  MEMBAR.ALL.CTA ;  /* 0x0000000000007992 */ /* 0x0005ec0000008000 */
[----:B--2---:R-:W2:Y:S01]  /*4db0*/  FENCE.VIEW.ASYNC.S ;  /* 0x00000000000073c6 */ /* 0x004ea20000000000 */
[----:B------:R-:W1:Y:S08]  /*4dc0*/  @!P1 LDC R14, c[0x0][0xb20] ;  /* 0x0002c800ff0e9b82 */ /* 0x000e700000000800 */
[----:B------:R-:W1:Y:S01]  /*4dd0*/  @!P1 LDC R9, c[0x0][0xb0c] ;  /* 0x0002c300ff099b82 */ /* 0x000e620000000800 */
[----:B--2---:R2:W-:Y:S01]  /*4de0*/  SYNCS.ARRIVE.TRANS64.RED.A1T0 RZ, [R0+URZ], RZ ;  /* 0x000000ff00ff79a7 */ /* 0x0045e200081004ff */
[----:B---3--:R-:W-:Y:S04]  /*4df0*/  LOP3.LUT P4, RZ, R18, 0x1, RZ, 0xc0, !PT ;  /* 0x0000000112ff7812 */ /* 0x008fe8000788c0ff */
[----:B------:R-:W-:Y:S09]  /*4e00*/  P2R R171, PR, RZ, 0x10 ;  /* 0x00000010ffab7803 */ /* 0x000ff20000000000 */
[----:B------:R-:W-:Y:S02]  /*4e10*/  @P4 MOV R77, R16 ;  /* 0x00000010004d4202 */ /* 0x000fe40000000f00 */
[----:B------:R-:W-:Y:S01]  /*4e20*/  @P4 LOP3.LUT R75, R17, 0xffff, RZ, 0xc0, !PT ;  /* 0x0000ffff114b4812 */ /* 0x000fe200078ec0ff */
[----:B--2-4-:R-:W-:Y:S06]  /*4e30*/  @!P0 BRA `(.L_x_84) ;  /* 0x0000000000a48947 */ /* 0x014fec0003800000 */
[----:B------:R-:W-:Y:S01]  /*4e40*/  IMAD.HI.U32 R24, R158, R71, RZ ;  /* 0x000000479e187227 */ /* 0x000fe200078e00ff */
[----:B------:R-:W-:Y:S02]  /*4e50*/  ISETP.NE.AND P0, PT, R70, 0x1, PT ;  /* 0x000000014600780c */ /* 0x000fe40003f05270 */
[----:B------:R-:W-:Y:S01]  /*4e60*/  ISETP.NE.AND P2, PT, R72, 0x1, PT ;  /* 0x000000014800780c */ /* 0x000fe20003f45270 */
[-C--:B------:R-:W-:Y:S01]  /*4e70*/  IMAD.HI.U32 R22, R159, R152.reuse, RZ ;  /* 0x000000989f167227 */ /* 0x080fe200078e00ff */
[----:B------:R-:W-:Y:S02]  /*4e80*/  SHF.R.U32.HI R23, RZ, R157, R24 ;  /* 0x0000009dff177219 */ /* 0x000fe40000011618 */
[----:B------:R-:W-:Y:S01]  /*4e90*/  ISETP.NE.AND P3, PT, R74, 0x1, PT ;  /* 0x000000014a00780c */ /* 0x000fe20003f65270 */
[----:B------:R-:W-:Y:S01]  /*4ea0*/  IMAD.HI.U32 R28, R75, R71, RZ ;  /* 0x000000474b1c7227 */ /* 0x000fe200078e00ff */
[----:B------:R-:W-:Y:S02]  /*4eb0*/  SHF.R.U32.HI R22, RZ, R153, R22 ;  /* 0x00000099ff167219 */ /* 0x000fe40000011616 */
[----:B------:R-:W-:Y:S01]  /*4ec0*/  SEL R3, R158, R23, !P0 ;  /* 0x000000179e037207 */ /* 0x000fe20004000000 */
[----:B------:R-:W-:Y:S01]  /*4ed0*/  IMAD.HI.U32 R26, R77, R152, RZ ;  /* 0x000000984d1a7227 */ /* 0x000fe200078e00ff */
[----:B------:R-:W-:Y:S03]  /*4ee0*/  SEL R7, R159, R22, !P3 ;  /* 0x000000169f077207 */ /* 0x000fe60005800000 */
[-C--:B------:R-:W-:Y:S01]  /*4ef0*/  IMAD.HI.U32 R22, R3, R68.reuse, RZ ;  /* 0x0000004403167227 */ /* 0x080fe200078e00ff */
[----:B------:R-:W-:Y:S03]  /*4f00*/  SHF.R.U32.HI R26, RZ, R153, R26 ;  /* 0x00000099ff1a7219 */ /* 0x000fe6000001161a */
[----:B------:R-:W-:Y:S01]  /*4f10*/  IMAD.HI.U32 R24, R7, R68, RZ ;  /* 0x0000004407187227 */ /* 0x000fe200078e00ff */
[----:B------:R-:W-:Y:S02]  /*4f20*/  @P2 SHF.R.U32.HI R3, RZ, R69, R22 ;  /* 0x00000045ff032219 */ /* 0x000fe40000011616 */
[----:B------:R-:W-:Y:S02]  /*4f30*/  SHF.R.U32.HI R22, RZ, R157, R28 ;  /* 0x0000009dff167219 */ /* 0x000fe4000001161c */
[----:B------:R-:W-:Y:S01]  /*4f40*/  @P2 SHF.R.U32.HI R7, RZ, R69, R24 ;  /* 0x00000045ff072219 */ /* 0x000fe20000011618 */
[C---:B------:R-:W-:Y:S01]  /*4f50*/  IMAD R2, R72.reuse, R3, RZ ;  /* 0x0000000348027224 */ /* 0x040fe200078e02ff */
[----:B------:R-:W-:Y:S02]  /*4f60*/  SEL R5, R75, R22, !P0 ;  /* 0x000000164b057207 */ /* 0x000fe40004000000 */
[----:B------:R-:W-:Y:S01]  /*4f70*/  SEL R3, R77, R26, !P3 ;  /* 0x0000001a4d037207 */ /* 0x000fe20005800000 */
[----:B------:R-:W-:Y:S01]  /*4f80*/  IMAD R4, R72, R7, RZ ;  /* 0x0000000748047224 */ /* 0x000fe200078e02ff */
[C---:B------:R-:W-:Y:S01]  /*4f90*/  ISETP.GE.AND P0, PT, R5.reuse, R2, PT ;  /* 0x000000020500720c */ /* 0x040fe20003f06270 */
[----:B------:R-:W-:Y:S03]  /*4fa0*/  IMAD.HI.U32 R6, R5, R68, RZ ;  /* 0x0000004405067227 */ /* 0x000fe600078e00ff */
[----:B------:R-:W-:Y:S01]  /*4fb0*/  ISETP.GE.OR P0, PT, R3, R4, P0 ;  /* 0x000000040300720c */ /* 0x000fe20000706670 */
[----:B------:R-:W-:Y:S01]  /*4fc0*/  IMAD.MOV R4, RZ, RZ, -R3 ;  /* 0x000000ffff047224 */ /* 0x000fe200078e0a03 */
[-C--:B------:R-:W-:Y:S03]  /*4fd0*/  SHF.R.U32.HI R6, RZ, R69.reuse, R6 ;  /* 0x00000045ff067219 */ /* 0x080fe60000011606 */
[----:B------:R-:W-:Y:S01]  /*4fe0*/  IMAD R77, R74, R4, R77 ;  /* 0x000000044a4d7224 */ /* 0x000fe200078e024d */
[----:B------:R-:W-:Y:S05]  /*4ff0*/  SEL R15, R5, R6, !P2 ;  /* 0x00000006050f7207 */ /* 0x000fea0005000000 */
[----:B------:R-:W-:Y:S02]  /*5000*/  IMAD.MOV R6, RZ, RZ, -R15 ;  /* 0x000000ffff067224 */ /* 0x000fe400078e0a0f */
[C---:B------:R-:W-:Y:S04]  /*5010*/  @!P0 IMAD.HI.U32 R2, R3.reuse, R68, RZ ;  /* 0x0000004403028227 */ /* 0x040fe800078e00ff */
[----:B------:R-:W-:Y:S01]  /*5020*/  IMAD R6, R72, R6, R5 ;  /* 0x0000000648067224 */ /* 0x000fe200078e0205 */
[----:B------:R-:W-:Y:S04]  /*5030*/  @!P0 SHF.R.U32.HI R2, RZ, R69, R2 ;  /* 0x00000045ff028219 */ /* 0x000fe80000011602 */
[----:B------:R-:W-:Y:S02]  /*5040*/  @!P0 SEL R0, R3, R2, !P2 ;  /* 0x0000000203008207 */ /* 0x000fe40005000000 */
[----:B------:R-:W-:Y:S02]  /*5050*/  IADD3 R2, PT, PT, -R5, RZ, RZ ;  /* 0x000000ff05027210 */ /* 0x000fe40007ffe1ff */
[----:B------:R-:W-:Y:S01]  /*5060*/  @!P0 IADD3 R8, PT, PT, R15, -R0, RZ ;  /* 0x800000000f088210 */ /* 0x000fe20007ffe0ff */
[----:B------:R-:W-:Y:S02]  /*5070*/  @!P0 IMAD R0, R7, R6, R0 ;  /* 0x0000000607008224 */ /* 0x000fe400078e0200 */
[----:B------:R-:W-:Y:S02]  /*5080*/  IMAD R75, R70, R2, R75 ;  /* 0x00000002464b7224 */ /* 0x000fe400078e024b */
[----:B------:R-:W-:Y:S02]  /*5090*/  @!P0 IMAD R5, R8, R72, R3 ;  /* 0x0000004808058224 */ /* 0x000fe400078e0203 */
[----:B------:R-:W-:Y:S04]  /*50a0*/  @!P0 IMAD.MOV.U32 R3, RZ, RZ, R0 ;  /* 0x000000ffff038224 */ /* 0x000fe800078e0000 */
[----:B------:R-:W-:Y:S02]  /*50b0*/  IMAD R77, R3, R74, R77 ;  /* 0x0000004a034d7224 */ /* 0x000fe400078e024d */
[----:B------:R-:W-:Y:S07]  /*50c0*/  IMAD R75, R5, R70, R75 ;  /* 0x00000046054b7224 */ /* 0x000fee00078e024b */
.L_x_84:
[----:B-1----:R-:W-:Y:S01]  /*50d0*/  @!P1 ISETP.NE.AND P0, PT, R10, 0x1, PT ;  /* 0x000000010a00980c */ /* 0x002fe20003f05270 */
[----:B------:R-:W-:Y:S01]  /*50e0*/  @!P1 IMAD.HI.U32 R3, R75, R11, RZ ;  /* 0x0000000b4b039227 */ /* 0x000fe200078e00ff */
[----:B------:R-:W-:Y:S01]  /*50f0*/  R2UR UR42, R21 ;  /* 0x00000000152a72ca */ /* 0x000fe200000e0000 */
[----:B------:R-:W-:Y:S01]  /*5100*/  BSSY.RECONVERGENT B6, `(.L_x_85) ;  /* 0x0000031000067945 */ /* 0x000fe20003800200 */
[----:B------:R-:W-:Y:S01]  /*5110*/  R2UR UR41, R20 ;  /* 0x00000000142972ca */ /* 0x000fe200000e0000 */
[----:B------:R-:W-:Y:S01]  /*5120*/  @!P1 IMAD.HI.U32 R0, R77, R12, RZ ;  /* 0x0000000c4d009227 */ /* 0x000fe200078e00ff */
[----:B------:R-:W-:Y:S02]  /*5130*/  @!P1 SHF.R.U32.HI R2, RZ, R14, R3 ;  /* 0x0000000eff029219 */ /* 0x000fe40000011603 */
[----:B------:R-:W-:Y:S01]  /*5140*/  @!P1 ISETP.NE.AND P2, PT, R9, 0x1, PT ;  /* 0x000000010900980c */ /* 0x000fe20003f45270 */
[----:B------:R-:W-:Y:S01]  /*5150*/  VIADD R173, R173, 0x1 ;  /* 0x00000001adad7836 */ /* 0x000fe20000000000 */
[----:B------:R-:W-:Y:S02]  /*5160*/  @!P1 SEL R2, R75, R2, !P0 ;  /* 0x000000024b029207 */ /* 0x000fe40004000000 */
[----:B------:R-:W-:Y:S02]  /*5170*/  @!P1 SHF.R.U32.HI R0, RZ, R13, R0 ;  /* 0x0000000dff009219 */ /* 0x000fe40000011600 */
[----:B------:R-:W-:Y:S01]  /*5180*/  LOP3.LUT P0, RZ, R163, 0x3f0, RZ, 0xc0, !PT ;  /* 0x000003f0a3ff7812 */ /* 0x000fe2000780c0ff */
[----:B------:R-:W-:Y:S01]  /*5190*/  USHF.L.U32 UR42, UR42, 0x7, URZ ;  /* 0x000000072a2a7899 */ /* 0x000fe200080006ff */
[----:B------:R-:W-:Y:S01]  /*51a0*/  @!P1 SEL R3, R77, R0, !P2 ;  /* 0x000000004d039207 */ /* 0x000fe20005000000 */
[----:B------:R-:W-:Y:S01]  /*51b0*/  USHF.L.U32 UR41, UR41, 0x8, URZ ;  /* 0x0000000829297899 */ /* 0x000fe200080006ff */
[----:B------:R-:W-:Y:S03]  /*51c0*/  @P4 SHF.R.U32.HI R164, RZ, 0x10, R17 ;  /* 0x00000010ffa44819 */ /* 0x000fe60000011611 */
[----:B------:R-:W-:Y:S02]  /*51d0*/  @!P1 IMAD.IADD R0, R2, 0x1, -R3 ;  /* 0x0000000102009824 */ /* 0x000fe400078e0a03 */
[----:B------:R-:W-:Y:S02]  /*51e0*/  @!P1 IMAD.IADD R2, R3, 0x1, -R2 ;  /* 0x0000000103029824 */ /* 0x000fe400078e0a02 */
[----:B------:R-:W-:Y:S02]  /*51f0*/  @!P1 IMAD R77, R0, R9, R77 ;  /* 0x00000009004d9224 */ /* 0x000fe400078e024d */
[----:B------:R-:W-:Y:S01]  /*5200*/  @!P1 IMAD R75, R2, R10, R75 ;  /* 0x0000000a024b9224 */ /* 0x000fe200078e024b */
[----:B------:R-:W-:Y:S06]  /*5210*/  @!P0 BRA `(.L_x_86) ;  /* 0x00000000007c8947 */ /* 0x000fec0003800000 */
[----:B------:R-:W1:Y:S01]  /*5220*/  LDCU.64 UR8, c[0x4][0x80] ;  /* 0x01001000ff0877ac */ /* 0x000e620008000a00 */
[----:B------:R-:W-:Y:S01]  /*5230*/  MOV R2, 0x0 ;  /* 0x0000000000027802 */ /* 0x000fe20000000f00 */
[----:B------:R-:W-:Y:S02]  /*5240*/  HFMA2 R12, -RZ, RZ, 0, 5.9604644775390625e-08 ;  /* 0x00000001ff0c7431 */ /* 0x000fe400000001ff */
[----:B------:R-:W-:Y:S01]  /*5250*/  IMAD.MOV.U32 R8, RZ, RZ, 0x70 ;  /* 0x00000070ff087424 */ /* 0x000fe200078e00ff */
[----:B------:R2:W3:Y:S01]  /*5260*/  LDC.64 R14, c[0x4][R2] ;  /* 0x01000000020e7b82 */ /* 0x0004e20000000a00 */
[----:B------:R-:W4:Y:S01]  /*5270*/  LDCU.64 UR6, c[0x4][0x88] ;  /* 0x01001100ff0677ac */ /* 0x000f220008000a00 */
[----:B------:R-:W-:Y:S01]  /*5280*/  IMAD.MOV.U32 R13, RZ, RZ, RZ ;  /* 0x000000ffff0d7224 */ /* 0x000fe200078e00ff */
[----:B------:R-:W2:Y:S01]  /*5290*/  LDCU.64 UR4, c[0x4][0x8] ;  /* 0x01000100ff0477ac */ /* 0x000ea20008000a00 */
[----:B-1----:R-:W-:Y:S01]  /*52a0*/  MOV R5, UR9 ;  /* 0x0000000900057c02 */ /* 0x002fe20008000f00 */
[----:B------:R-:W-:Y:S01]  /*52b0*/  IMAD.U32 R4, RZ, RZ, UR8 ;  /* 0x00000008ff047e24 */ /* 0x000fe2000f8e00ff */
[----:B----4-:R-:W-:Y:S01]  /*52c0*/  MOV R7, UR7 ;  /* 0x0000000700077c02 */ /* 0x010fe20008000f00 */
[----:B------:R-:W-:Y:S01]  /*52d0*/  IMAD.U32 R6, RZ, RZ, UR6 ;  /* 0x00000006ff067e24 */ /* 0x000fe2000f8e00ff */
[----:B--2---:R-:W-:Y:S01]  /*52e0*/  MOV R11, UR5 ;  /* 0x00000005000b7c02 */ /* 0x004fe20008000f00 */
[----:B------:R-:W-:Y:S02]  /*52f0*/  IMAD.U32 R10, RZ, RZ, UR4 ;  /* 0x00000004ff0a7e24 */ /* 0x000fe4000f8e00ff */
[----:B------:R-:W-:Y:S07]  /*5300*/  LEPC R20, `(.L_x_87) ;  /* 0x000000001014794e */ /* 0x000fee0000000000 */
[----:B---3-5:R-:W-:Y:S05]  /*5310*/  CALL.ABS.NOINC R14 ;  /* 0x000000000e007343 */ /* 0x028fea0003c00000 */
.L_x_87:
[----:B------:R-:W1:Y:S01]  /*5320*/  LDCU.64 UR8, c[0x4][0x80] ;  /* 0x01001000ff0877ac */ /* 0x000e620008000a00 */
[----:B------:R-:W2:Y:S01]  /*5330*/  LDC.64 R2, c[0x4][R2] ;  /* 0x0100000002027b82 */ /* 0x000ea20000000a00 */
[----:B------:R-:W-:Y:S02]  /*5340*/  HFMA2 R12, -RZ, RZ, 0, 5.9604644775390625e-08 ;  /* 0x00000001ff0c7431 */ /* 0x000fe400000001ff */
[----:B------:R-:W-:Y:S02]  /*5350*/  IMAD.MOV.U32 R8, RZ, RZ, 0x70 ;  /* 0x00000070ff087424 */ /* 0x000fe400078e00ff */
[----:B------:R-:W-:Y:S01]  /*5360*/  IMAD.MOV.U32 R13, RZ, RZ, RZ ;  /* 0x000000ffff0d7224 */ /* 0x000fe200078e00ff */
[----:B------:R-:W3:Y:S01]  /*5370*/  LDCU.64 UR6, c[0x4][0x88] ;  /* 0x01001100ff0677ac */ /* 0x000ee20008000a00 */
[----:B------:R-:W4:Y:S01]  /*5380*/  LDCU.64 UR4, c[0x4][0x8] ;  /* 0x01000100ff0477ac */ /* 0x000f220008000a00 */
[----:B-1----:R-:W-:Y:S02]  /*5390*/  MOV R4, UR8 ;  /* 0x0000000800047c02 */ /* 0x002fe40008000f00 */
[----:B------:R-:W-:Y:S02]  /*53a0*/  MOV R5, UR9 ;  /* 0x0000000900057c02 */ /* 0x000fe40008000f00 */
[----:B---3--:R-:W-:Y:S01]  /*53b0*/  MOV R7, UR7 ;  /* 0x0000000700077c02 */ /* 0x008fe20008000f00 */
[----:B------:R-:W-:Y:S01]  /*53c0*/  IMAD.U32 R6, RZ, RZ, UR6 ;  /* 0x00000006ff067e24 */ /* 0x000fe2000f8e00ff */
[----:B----4-:R-:W-:Y:S01]  /*53d0*/  MOV R11, UR5 ;  /* 0x00000005000b7c02 */ /* 0x010fe20008000f00 */
[----:B------:R-:W-:Y:S02]  /*53e0*/  IMAD.U32 R10, RZ, RZ, UR4 ;  /* 0x00000004ff0a7e24 */ /* 0x000fe4000f8e00ff */
[----:B------:R-:W-:Y:S07]  /*53f0*/  LEPC R20, `(.L_x_86) ;  /* 0x000000001014794e */ /* 0x000fee0000000000 */
[----:B--2---:R-:W-:Y:S05]  /*5400*/  CALL.ABS.NOINC R2 ;  /* 0x0000000002007343 */ /* 0x004fea0003c00000 */
.L_x_86:
[----:B------:R-:W-:Y:S05]  /*5410*/  BSYNC.RECONVERGENT B6 ;  /* 0x0000000000067941 */ /* 0x000fea0003800200 */
.L_x_85:
[----:B------:R-:W-:Y:S01]  /*5420*/  ISETP.NE.U32.AND P4, PT, R150, RZ, PT ;  /* 0x000000ff9600720c */ /* 0x000fe20003f85070 */
[----:B------:R-:W-:Y:S01]  /*5430*/  UISETP.NE.AND UP2, UPT, UR50, URZ, UPT ;  /* 0x000000ff3200728c */ /* 0x000fe2000bf45270 */
[----:B------:R-:W-:Y:S01]  /*5440*/  ISETP.NE.U32.AND P2, PT, RZ, UR38, PT ;  /* 0x00000026ff007c0c */ /* 0x000fe2000bf45070 */
[----:B------:R-:W-:Y:S01]  /*5450*/  UISETP.NE.U32.AND UP1, UPT, UR44, URZ, UPT ;  /* 0x000000ff2c00728c */ /* 0x000fe2000bf25070 */
[----:B------:R-:W-:Y:S01]  /*5460*/  ISETP.NE.AND.EX P4, PT, R151, RZ, PT, P4 ;  /* 0x000000ff9700720c */ /* 0x000fe20003f85340 */
[----:B------:R-:W-:Y:S01]  /*5470*/  UPLOP3.LUT UP0, UPT, UPT, UPT, UPT, 0x40, 0x4 ;  /* 0x000000000004789c */ /* 0x000fe20003f0e870 */
[----:B------:R-:W-:Y:S01]  /*5480*/  ISETP.NE.AND.EX P2, PT, RZ, UR39, PT, P2 ;  /* 0x00000027ff007c0c */ /* 0x000fe2000bf45320 */
[----:B------:R-:W-:Y:S01]  /*5490*/  UISETP.NE.AND.EX UP1, UPT, UR45, URZ, UPT, UP1 ;  /* 0x000000ff2d00728c */ /* 0x000fe2000bf25310 */
[----:B------:R-:W-:Y:S04]  /*54a0*/  PLOP3.LUT P1, PT, PT, PT, UP2, 0x80, 0x8 ;  /* 0x000000000008781c */ /* 0x000fe80003f2f028 */
[----:B------:R-:W-:Y:S06]  /*54b0*/  @UP2 UPLOP3.LUT UP0, UPT, UPT, UPT, UP1, 0x80, 0x8 ;  /* 0x000000000008289c */ /* 0x000fec0003f0f010 */
[----:B------:R-:W-:Y:S01]  /*54c0*/  PLOP3.LUT P0, PT, PT, PT, UP0, 0x80, 0x8 ;  /* 0x000000000008781c */ /* 0x000fe20003f0f008 */
[----:B------:R-:W-:Y:S01]  /*54d0*/  @!UPT UIADD3 URZ, UPT, UPT, URZ, URZ, URZ ;  /* 0x000000fffffff290 */ /* 0x000fe2000fffe0ff */
[----:B------:R-:W-:Y:S11]  /*54e0*/  BRA.U !UP1, `(.L_x_88) ;  /* 0x0000000109387547 */ /* 0x000ff6000b800000 */
[----:B------:R-:W-:Y:S01]  /*54f0*/  UISETP.NE.U32.AND UP0, UPT, UR38, URZ, UPT ;  /* 0x000000ff2600728c */ /* 0x000fe2000bf05070 */
[----:B------:R-:W-:Y:S02]  /*5500*/  HFMA2 R0, -RZ, RZ, 0, 5.9604644775390625e-08 ;  /* 0x00000001ff007431 */ /* 0x000fe400000001ff */
[----:B------:R-:W-:Y:S01]  /*5510*/  IMAD.MOV.U32 R155, RZ, RZ, 0x1 ;  /* 0x00000001ff9b7424 */ /* 0x000fe200078e00ff */
[----:B------:R-:W-:Y:S06]  /*5520*/  UISETP.NE.AND.EX UP0, UPT, UR39, URZ, UPT, UP0 ;  /* 0x000000ff2700728c */ /* 0x000fec000bf05300 */
[----:B------:R-:W-:Y:S05]  /*5530*/  PLOP3.LUT P3, PT, PT, PT, UP0, 0x80, 0x8 ;  /* 0x000000000008781c */ /* 0x000fea0003f6f008 */
[----:B------:R-:W1:Y:S01]  /*5540*/  @UP0 LDCU.64 UR6, c[0x0][0x888] ;  /* 0x00011100ff0607ac */ /* 0x000e620008000a00 */
[----:B------:R-:W-:Y:S07]  /*5550*/  @UP0 UIMAD UR4, UR36, UR44, URZ ;  /* 0x0000002c240402a4 */ /* 0x000fee000f8e02ff */
[----:B------:R-:W-:Y:S01]  /*5560*/  @!P3 PRMT R155, R0, 0x7610, R155 ;  /* 0x00007610009bb816 */ /* 0x000fe2000000009b */
[----:B-1----:R-:W-:Y:S03]  /*5570*/  @UP0 UIMAD.WIDE UR6, UR4, 0x4, UR6 ;  /* 0x00000004040608a5 */ /* 0x002fe6000f8e0206 */
[----:B------:R-:W1:Y:S03]  /*5580*/  @!UP0 LDCU UR4, c[0x0][0x880] ;  /* 0x00011000ff0487ac */ /* 0x000e660008000800 */
[----:B------:R-:W-:Y:S01]  /*5590*/  IMAD.U32 R2, RZ, RZ, UR6 ;  /* 0x00000006ff027e24 */ /* 0x000fe2000f8e00ff */
[----:B------:R-:W-:Y:S05]  /*55a0*/  MOV R3, UR7 ;  /* 0x0000000700037c02 */ /* 0x000fea0008000f00 */
[----:B-----5:R2:W5:Y:S02]  /*55b0*/  @P3 LDG.E R81, desc[UR46][R2.64] ;  /* 0x0000002e02513981 */ /* 0x020564000c1e1900 */
[----:B-12---:R-:W-:Y:S02]  /*55c0*/  @!P3 IMAD.U32 R81, RZ, RZ, UR4 ;  /* 0x00000004ff51be24 */ /* 0x006fe4000f8e00ff */
.L_x_88:
[----:B------:R-:W-:Y:S05]  /*55d0*/  @!P4 BRA `(.L_x_89) ;  /* 0x000000000020c947 */ /* 0x000fea0003800000 */
[----:B------:R-:W-:Y:S04]  /*55e0*/  ISETP.NE.U32.AND P3, PT, R148, RZ, PT ;  /* 0x000000ff9400720c */ /* 0x000fe80003f65070 */
[----:B------:R-:W-:Y:S11]  /*55f0*/  ISETP.NE.AND.EX P3, PT, R149, RZ, PT, P3 ;  /* 0x000000ff9500720c */ /* 0x000ff60003f65330 */
[----:B------:R-:W-:Y:S02]  /*5600*/  @!UPT UIADD3 URZ, UPT, UPT, URZ, URZ, URZ ;  /* 0x000000fffffff290 */ /* 0x000fe4000fffe0ff */
[----:B------:R-:W1:Y:S01]  /*5610*/  @P3 LDC.64 R2, c[0x0][0x8a8] ;  /* 0x00022a00ff023b82 */ /* 0x000e620000000a00 */
[----:B------:R-:W-:Y:S04]  /*5620*/  @P3 IMAD R0, R150, UR36, RZ ;  /* 0x0000002496003c24 */ /* 0x000fe8000f8e02ff */
[----:B-1----:R-:W-:Y:S05]  /*5630*/  @P3 IMAD.WIDE R2, R0, 0x4, R2 ;  /* 0x0000000400023825 */ /* 0x002fea00078e0202 */
[----:B-----5:R1:W5:Y:S02]  /*5640*/  @P3 LDG.E R78, desc[UR46][R2.64] ;  /* 0x0000002e024e3981 */ /* 0x020364000c1e1900 */
[----:B-1----:R-:W2:Y:S02]  /*5650*/  @!P3 LDC R78, c[0x0][0x8a0] ;  /* 0x00022800ff4ebb82 */ /* 0x002ea40000000800 */
.L_x_89:
[----:B-----5:R-:W-:Y:S01]  /*5660*/  FSETP.NEU.AND P3, PT, R81, RZ, PT ;  /* 0x000000ff5100720b */ /* 0x020fe20003f6d000 */
[----:B------:R-:W-:Y:S01]  /*5670*/  IMAD.SHL.U32 R178, R160, 0x2, RZ ;  /* 0x00000002a0b27824 */ /* 0x000fe200078e00ff */
[----:B------:R-:W-:Y:S01]  /*5680*/  SEL R3, RZ, 0xffffffff, P2 ;  /* 0xffffffffff037807 */ /* 0x000fe20001000000 */
[----:B------:R-:W-:Y:S01]  /*5690*/  IMAD.SHL.U32 R100, R168, 0x10, RZ ;  /* 0x00000010a8647824 */ /* 0x000fe200078e00ff */
[----:B------:R-:W-:Y:S01]  /*56a0*/  @P1 LOP3.LUT P2, RZ, R155, 0xff, RZ, 0xc0, !PT ;  /* 0x000000ff9bff1812 */ /* 0x000fe2000784c0ff */
[----:B------:R-:W-:Y:S01]  /*56b0*/  VIADD R179, R178, UR48 ;  /* 0x00000030b2b37c36 */ /* 0x000fe20008000000 */
[----:B------:R-:W-:Y:S01]  /*56c0*/  @P1 SEL R2, RZ, 0xffffffff, P3 ;  /* 0xffffffffff021807 */ /* 0x000fe20001800000 */
[----:B------:R-:W-:Y:S01]  /*56d0*/  IMAD.SHL.U32 R102, R169, 0x10, RZ ;  /* 0x00000010a9667824 */ /* 0x000fe200078e00ff */
[----:B------:R-:W-:Y:S01]  /*56e0*/  LOP3.LUT R167, R167, 0x1, RZ, 0x3c, !PT ;  /* 0x00000001a7a77812 */ /* 0x000fe200078e3cff */
[----:B------:R-:W-:Y:S01]  /*56f0*/  IMAD.IADD R175, R179, 0x1, R100 ;  /* 0x00000001b3af7824 */ /* 0x000fe200078e0264 */
[----:B------:R-:W-:Y:S01]  /*5700*/  @P0 SEL R2, R3, R2, !P2 ;  /* 0x0000000203020207 */ /* 0x000fe20005000000 */
[----:B------:R-:W-:Y:S01]  /*5710*/  BSSY B1, `(.L_x_90) ;  /* 0x000004f000017945 */ /* 0x000fe20003800000 */
[----:B------:R-:W-:Y:S01]  /*5720*/  LEA R87, R76, UR48, 0x3 ;  /* 0x000000304c577c11 */ /* 0x000fe2000f8e18ff */
[----:B------:R-:W-:Y:S01]  /*5730*/  IMAD.MOV.U32 R103, RZ, RZ, 0x1 ;  /* 0x00000001ff677424 */ /* 0x000fe200078e00ff */
[----:B------:R-:W-:Y:S01]  /*5740*/  @P1 LOP3.LUT R2, R2, 0x1, RZ, 0xc0, !PT ;  /* 0x0000000102021812 */ /* 0x000fe200078ec0ff */
[----:B------:R-:W-:Y:S01]  /*5750*/  IMAD R80, R76, 0x100, R79 ;  /* 0x000001004c507824 */ /* 0x000fe200078e024f */
[----:B------:R-:W-:Y:S01]  /*5760*/  SHF.L.U32 R0, R166, 0x1f, RZ ;  /* 0x0000001fa6007819 */ /* 0x000fe200000006ff */
[----:B------:R-:W-:Y:S01]  /*5770*/  IMAD.MOV.U32 R101, RZ, RZ, RZ ;  /* 0x000000ffff657224 */ /* 0x000fe200078e00ff */
[----:B------:R-:W-:Y:S02]  /*5780*/  ISETP.NE.U32.OR P5, PT, R2, 0x1, !P1 ;  /* 0x000000010200780c */ /* 0x000fe40004fa5470 */
[----:B------:R-:W-:Y:S02]  /*5790*/  CS2R R146, SRZ ;  /* 0x0000000000927805 */ /* 0x000fe4000001ff00 */
[----:B------:R-:W-:Y:S02]  /*57a0*/  PLOP3.LUT P2, PT, PT, PT, UP1, 0x80, 0x8 ;  /* 0x000000000008781c */ /* 0x000fe40003f4f018 */
[----:B------:R-:W-:Y:S02]  /*57b0*/  CS2R R144, SRZ ;  /* 0x0000000000907805 */ /* 0x000fe4000001ff00 */
[----:B------:R-:W-:Y:S02]  /*57c0*/  SEL R2, RZ, 0xffffffff, P3 ;  /* 0xffffffffff027807 */ /* 0x000fe40001800000 */
[----:B------:R-:W-:Y:S02]  /*57d0*/  CS2R R138, SRZ ;  /* 0x00000000008a7805 */ /* 0x000fe4000001ff00 */
[----:B------:R-:W-:Y:S02]  /*57e0*/  LOP3.LUT P3, R172, R155, 0xff, RZ, 0xc0, !PT ;  /* 0x000000ff9bac7812 */ /* 0x000fe4000786c0ff */
[----:B------:R-:W-:Y:S02]  /*57f0*/  CS2R R136, SRZ ;  /* 0x0000000000887805 */ /* 0x000fe4000001ff00 */
[----:B------:R-:W-:Y:S02]  /*5800*/  P2R R176, PR, RZ, 0x20 ;  /* 0x00000020ffb07803 */ /* 0x000fe40000000000 */
[----:B------:R-:W-:Y:S02]  /*5810*/  CS2R R130, SRZ ;  /* 0x0000000000827805 */ /* 0x000fe4000001ff00 */
[----:B------:R-:W-:Y:S02]  /*5820*/  CS2R R128, SRZ ;  /* 0x0000000000807805 */ /* 0x000fe4000001ff00 */
[----:B------:R-:W-:Y:S02]  /*5830*/  CS2R R122, SRZ ;  /* 0x00000000007a7805 */ /* 0x000fe4000001ff00 */
[----:B------:R-:W-:Y:S02]  /*5840*/  CS2R R120, SRZ ;  /* 0x0000000000787805 */ /* 0x000fe4000001ff00 */
[----:B------:R-:W-:Y:S02]  /*5850*/  @P5 SHF.L.U32 R4, R167, 0x1f, RZ ;  /* 0x0000001fa7045819 */ /* 0x000fe400000006ff */
[----:B------:R-:W-:Y:S02]  /*5860*/  CS2R R114, SRZ ;  /* 0x0000000000727805 */ /* 0x000fe4000001ff00 */
[----:B------:R-:W-:Y:S02]  /*5870*/  @P2 SEL R2, R3, R2, !P3 ;  /* 0x0000000203022207 */ /* 0x000fe40005800000 */
[----:B------:R-:W-:Y:S01]  /*5880*/  CS2R R112, SRZ ;  /* 0x0000000000707805 */ /* 0x000fe2000001ff00 */
[----:B------:R-:W1:Y:S01]  /*5890*/  @P5 SYNCS.PHASECHK.TRANS64.TRYWAIT P1, [UR48+0x60], R4 ;  /* 0x00006004ff0055a7 */ /* 0x000e620008021130 */
[----:B------:R-:W-:Y:S02]  /*58a0*/  CS2R R106, SRZ ;  /* 0x00000000006a7805 */ /* 0x000fe4000001ff00 */
[----:B------:R-:W-:Y:S02]  /*58b0*/  LOP3.LUT R2, R2, 0x1, RZ, 0xc0, !PT ;  /* 0x0000000102027812 */ /* 0x000fe400078ec0ff */
[----:B------:R-:W-:Y:S02]  /*58c0*/  CS2R R104, SRZ ;  /* 0x0000000000687805 */ /* 0x000fe4000001ff00 */
[----:B------:R-:W-:Y:S02]  /*58d0*/  CS2R R98, SRZ ;  /* 0x0000000000627805 */ /* 0x000fe4000001ff00 */
[----:B------:R-:W-:Y:S02]  /*58e0*/  CS2R R96, SRZ ;  /* 0x0000000000607805 */ /* 0x000fe4000001ff00 */
[----:B------:R-:W-:Y:S02]  /*58f0*/  ISETP.NE.U32.AND P4, PT, R2, 0x1, PT ;  /* 0x000000010200780c */ /* 0x000fe40003f85070 */
[----:B------:R-:W-:Y:S02]  /*5900*/  CS2R R90, SRZ ;  /* 0x00000000005a7805 */ /* 0x000fe4000001ff00 */
[----:B------:R-:W-:Y:S01]  /*5910*/  CS2R R88, SRZ ;  /* 0x0000000000587805 */ /* 0x000fe2000001ff00 */
[----:B------:R-:W-:Y:S01]  /*5920*/  IMAD.IADD R177, R179, 0x1, R102 ;  /* 0x00000001b3b17824 */ /* 0x000fe200078e0266 */
[----:B------:R-:W-:Y:S01]  /*5930*/  P2R R108, PR, RZ, 0x10 ;  /* 0x00000010ff6c7803 */ /* 0x000fe20000000000 */
[----:B------:R-:W-:Y:S01]  /*5940*/  IMAD.IADD R174, R102, 0x1, R175 ;  /* 0x0000000166ae7824 */ /* 0x000fe200078e02af */
[----:B------:R3:W4:Y:S01]  /*5950*/  SYNCS.PHASECHK.TRANS64.TRYWAIT P0, [R87+URZ+0xd0], R0 ;  /* 0x0000d000570075a7 */ /* 0x00072200080011ff */
[----:B-1----:R-:W-:Y:S01]  /*5960*/  @P5 SEL R103, RZ, 0x1, !P1 ;  /* 0x00000001ff675807 */ /* 0x002fe20004800000 */
[----:B---3--:R-:W-:Y:S06]  /*5970*/  @!P5 BRA `(.L_x_91) ;  /* 0x0000000000a0d947 */ /* 0x008fec0003800000 */
[----:B------:R-:W-:Y:S01]  /*5980*/  @P4 IMAD.MOV.U32 R2, RZ, RZ, -0x10 ;  /* 0xfffffff0ff024424 */ /* 0x000fe200078e00ff */
[----:B------:R-:W-:Y:S01]  /*5990*/  ISETP.NE.AND P1, PT, R103, RZ, PT ;  /* 0x000000ff6700720c */ /* 0x000fe20003f25270 */
[----:B------:R-:W-:Y:S01]  /*59a0*/  BSSY B0, `(.L_x_92) ;  /* 0x0000010000007945 */ /* 0x000fe20003800000 */
[----:B------:R-:W-:Y:S02]  /*59b0*/  ISETP.NE.U32.AND P5, PT, R161, 0x1, PT ;  /* 0x00000001a100780c */ /* 0x000fe40003fa5070 */
[----:B------:R-:W-:Y:S02]  /*59c0*/  CS2R R98, SRZ ;  /* 0x0000000000627805 */ /* 0x000fe4000001ff00 */
[----:B------:R-:W-:Y:S02]  /*59d0*/  CS2R R96, SRZ ;  /* 0x0000000000607805 */ /* 0x000fe4000001ff00 */
[----:B------:R-:W-:Y:S02]  /*59e0*/  CS2R R114, SRZ ;  /* 0x0000000000727805 */ /* 0x000fe4000001ff00 */
[----:B------:R-:W-:Y:S02]  /*59f0*/  @P4 SEL R2, R2, 0x10, !P5 ;  /* 0x0000001002024807 */ /* 0x000fe40006800000 */
[----:B------:R-:W-:Y:S02]  /*5a00*/  CS2R R112, SRZ ;  /* 0x0000000000707805 */ /* 0x000fe4000001ff00 */
[----:B------:R-:W-:Y:S02]  /*5a10*/  CS2R R130, SRZ ;  /* 0x0000000000827805 */ /* 0x000fe4000001ff00 */
[----:B------:R-:W-:Y:S01]  /*5a20*/  CS2R R128, SRZ ;  /* 0x0000000000807805 */ /* 0x000fe2000001ff00 */
[----:B------:R-:W-:Y:S02]  /*5a30*/  @P4 IMAD.IADD R7, R179, 0x1, R2 ;  /* 0x00000001b3074824 */ /* 0x000fe400078e0202 */
[C---:B------:R-:W-:Y:S02]  /*5a40*/  @P4 IMAD.IADD R6, R2.reuse, 0x1, R177 ;  /* 0x0000000102064824 */ /* 0x040fe400078e02b1 */
[----:B------:R-:W-:Y:S01]  /*5a50*/  @P4 IMAD.IADD R5, R2, 0x1, R175 ;  /* 0x0000000102054824 */ /* 0x000fe200078e02af */
[----:B------:R-:W-:Y:S06]  /*5a60*/  @P1 BRA `(.L_x_93) ;  /* 0x00000000000c1947 */ /* 0x000fec0003800000 */
[----:B------:R-:W-:Y:S04]  /*5a70*/  SHF.L.U32 R4, R167, 0x1f, RZ ;  /* 0x0000001fa7047819 */ /* 0x000fe800000006ff */
[----:B------:R-:W1:Y:S02]  /*5a80*/  SYNCS.PHASECHK.TRANS64.TRYWAIT P1, [UR48+0x60], R4 ;  /* 0x00006004ff0075a7 */ /* 0x000e640008021130 */
[----:B-1----:R-:W-:Y:S05]  /*5a90*/  @!P1 BRA `(.L_x_94) ;  /* 0x0000005c00609947 */ /* 0x002fea0003800000 */
.L_x_93:
[----:B------:R-:W-:Y:S05]  /*5aa0*/  BSYNC B0 ;  /* 0x0000000000007941 */ /* 0x000fea0003800000 */
.L_x_92:
[----:B------:R-:W-:Y:S01]  /*5ab0*/  ISETP.NE.AND P1, PT, R108, RZ, PT ;  /* 0x000000ff6c00720c */ /* 0x000fe20003f25270 */
[----:B------:R-:W-:Y:S01]  /*5ac0*/  IMAD.MOV.U32 R147, RZ, RZ, RZ ;  /* 0x000000ffff937224 */ /* 0x000fe200078e00ff */
[----:B------:R-:W-:Y:S02]  /*5ad0*/  CS2R R144, SRZ ;  /* 0x0000000000907805 */ /* 0x000fe4000001ff00 */
[----:B------:R-:W-:Y:S02]  /*5ae0*/  CS2R R90, SRZ ;  /* 0x00000000005a7805 */ /* 0x000fe4000001ff00 */
[----:B------:R-:W-:Y:S02]  /*5af0*/  CS2R R88, SRZ ;  /* 0x0000000000587805 */ /* 0x000fe4000001ff00 */
[----:B------:R-:W-:Y:S02]  /*5b00*/  CS2R R106, SRZ ;  /* 0x00000000006a7805 */ /* 0x000fe4000001ff00 */
[----:B------:R-:W-:Y:S02]  /*5b10*/  CS2R R104, SRZ ;  /* 0x0000000000687805 */ /* 0x000fe4000001ff00 */
[----:B------:R-:W-:Y:S02]  /*5b20*/  CS2R R122, SRZ ;  /* 0x00000000007a7805 */ /* 0x000fe4000001ff00 */
[----:B------:R-:W-:Y:S02]  /*5b30*/  CS2R R120, SRZ ;  /* 0x0000000000787805 */ /* 0x000fe4000001ff00 */
[----:B------:R-:W-:Y:S02]  /*5b40*/  CS2R R138, SRZ ;  /* 0x00000000008a7805 */ /* 0x000fe4000001ff00 */
[----:B------:R-:W-:Y:S01]  /*5b50*/  CS2R R136, SRZ ;  /* 0x0000000000887805 */ /* 0x000fe2000001ff00 */
[----:B------:R-:W-:Y:S01]  /*5b60*/  IMAD.MOV.U32 R101, RZ, RZ, 0x1 ;  /* 0x00000001ff657424 */ /* 0x000fe200078e00ff */
[----:B------:R3:W1:Y:S01]  /*5b70*/  @P1 LDS.128 R96, [R7+0x400] ;  /* 0x0004000007601984 */ /* 0x0006620000000c00 */
[----:B------:R-:W-:Y:S03]  /*5b80*/  @P1 IMAD.IADD R2, R2, 0x1, R174 ;  /* 0x0000000102021824 */ /* 0x000fe600078e02ae */
[----:B------:R3:W1:Y:S04]  /*5b90*/  @P1 LDS.128 R112, [R6+0x400] ;  /* 0x0004000006701984 */ /* 0x0006680000000c00 */
[----:B------:R3:W1:Y:S04]  /*5ba0*/  @P1 LDS.128 R128, [R5+0x400] ;  /* 0x0004000005801984 */ /* 0x0006680000000c00 */
[----:B------:R3:W1:Y:S04]  /*5bb0*/  @P1 LDS.128 R144, [R2+0x400] ;  /* 0x0004000002901984 */ /* 0x0006680000000c00 */
[----:B------:R3:W1:Y:S04]  /*5bc0*/  @P1 LDS.128 R88, [R178+UR48+0x400] ;  /* 0x00040030b2581984 */ /* 0x0006680008000c00 */
[----:B------:R3:W1:Y:S04]  /*5bd0*/  @P1 LDS.128 R104, [R177+0x400] ;  /* 0x00040000b1681984 */ /* 0x0006680000000c00 */
[----:B------:R3:W1:Y:S04]  /*5be0*/  @P1 LDS.128 R120, [R175+0x400] ;  /* 0x00040000af781984 */ /* 0x0006680000000c00 */
[----:B------:R3:W1:Y:S02]  /*5bf0*/  @P1 LDS.128 R136, [R174+0x400] ;  /* 0x00040000ae881984 */ /* 0x0006640000000c00 */
.L_x_91:
[----:B------:R-:W-:Y:S05]  /*5c00*/  BSYNC B1 ;  /* 0x0000000000017941 */ /* 0x000fea0003800000 */
.L_x_90:
[----:B-1----:R-:W-:Y:S04]  /*5c10*/  SHF.R.U32.HI R3, RZ, 0x15, R80 ;  /* 0x00000015ff037819 */ /* 0x002fe80000011650 */
[----:B------:R-:W-:Y:S01]  /*5c20*/  LOP3.LUT P1, RZ, R3, 0x3, R162, 0x48, !PT ;  /* 0x0000000303ff7812 */ /* 0x000fe200078248a2 */
[----:B------:R-:W-:Y:S01]  /*5c30*/  @!UPT UIADD3 URZ, UPT, UPT, URZ, URZ, URZ ;  /* 0x000000fffffff290 */ /* 0x000fe2000fffe0ff */
[----:B----4-:R-:W-:Y:S11]  /*5c40*/  @P0 BRA `(.L_x_95) ;  /* 0x0000000000080947 */ /* 0x010ff60003800000 */
[----:B------:R-:W1:Y:S02]  /*5c50*/  SYNCS.PHASECHK.TRANS64.TRYWAIT P0, [R87+URZ+0xd0], R0 ;  /* 0x0000d000570075a7 */ /* 0x000e6400080011ff */
[----:B-1----:R-:W-:Y:S05]  /*5c60*/  @!P0 BRA `(.L_x_96) ;  /* 0x0000005c00048947 */ /* 0x002fea0003800000 */
.L_x_95:
[----:B------:R-:W-:Y:S05]  /*5c70*/  @!P1 BRA `(.L_x_97) ;  /* 0x0000000000409947 */ /* 0x000fea0003800000 */
[----:B------:R-:W4:Y:S01]  /*5c80*/  LDCU.64 UR8, c[0x4][0x70] ;  /* 0x01000e00ff0877ac */ /* 0x000f220008000a00 */
[----:B------:R-:W-:Y:S01]  /*5c90*/  MOV R3, 0x0 ;  /* 0x0000000000037802 */ /* 0x000fe20000000f00 */
[----:B------:R-:W-:Y:S02]  /*5ca0*/  HFMA2 R12, -RZ, RZ, 0, 5.9604644775390625e-08 ;  /* 0x00000001ff0c7431 */ /* 0x000fe400000001ff */
[----:B------:R-:W-:Y:S02]  /*5cb0*/  IMAD.MOV.U32 R8, RZ, RZ, 0x192 ;  /* 0x00000192ff087424 */ /* 0x000fe400078e00ff */
[----:B------:R-:W-:Y:S01]  /*5cc0*/  IMAD.MOV.U32 R13, RZ, RZ, RZ ;  /* 0x000000ffff0d7224 */ /* 0x000fe200078e00ff */
[----:B------:R-:W5:Y:S01]  /*5cd0*/  LDCU.64 UR6, c[0x4][0x78] ;  /* 0x01000f00ff0677ac */ /* 0x000f620008000a00 */
[----:B---3--:R-:W3:Y:S01]  /*5ce0*/  LDC.64 R2, c[0x4][R3] ;  /* 0x0100000003027b82 */ /* 0x008ee20000000a00 */
[----:B------:R-:W1:Y:S01]  /*5cf0*/  LDCU.64 UR4, c[0x4][0x10] ;  /* 0x01000200ff0477ac */ /* 0x000e620008000a00 */
[----:B----4-:R-:W-:Y:S01]  /*5d00*/  MOV R5, UR9 ;  /* 0x0000000900057c02 */ /* 0x010fe20008000f00 */
[----:B------:R-:W-:Y:S01]  /*5d10*/  IMAD.U32 R4, RZ, RZ, UR8 ;  /* 0x00000008ff047e24 */ /* 0x000fe2000f8e00ff */
[----:B-----5:R-:W-:Y:S01]  /*5d20*/  MOV R7, UR7 ;  /* 0x0000000700077c02 */ /* 0x020fe20008000f00 */
[----:B------:R-:W-:Y:S01]  /*5d30*/  IMAD.U32 R6, RZ, RZ, UR6 ;  /* 0x00000006ff067e24 */ /* 0x000fe2000f8e00ff */
[----:B-1----:R-:W-:Y:S01]  /*5d40*/  MOV R11, UR5 ;  /* 0x00000005000b7c02 */ /* 0x002fe20008000f00 */
[----:B------:R-:W-:Y:S02]  /*5d50*/  IMAD.U32 R10, RZ, RZ, UR4 ;  /* 0x00000004ff0a7e24 */ /* 0x000fe4000f8e00ff */
[----:B------:R-:W-:Y:S07]  /*5d60*/  LEPC R20, `(.L_x_97) ;  /* 0x000000001014794e */ /* 0x000fee0000000000 */
[----:B--23--:R-:W-:Y:S05]  /*5d70*/  CALL.ABS.NOINC R2 ;  /* 0x0000000002007343 */ /* 0x00cfea0003c00000 */
.L_x_97:
[----:B------:R-:W-:Y:S05]  /*5d80*/  WARPSYNC.ALL ;  /* 0x0000000000007948 */ /* 0x000fea0003800000 */
[----:B------:R-:W-:Y:S01]  /*5d90*/  R2UR UR4, R80 ;  /* 0x00000000500472ca */ /* 0x000fe200000e0000 */
[--C-:B------:R-:W-:Y:S01]  /*5da0*/  HADD2.F32 R82, -RZ, R88.reuse.H0_H0 ;  /* 0x20000058ff527230 */ /* 0x100fe20000004100 */
[----:B------:R-:W-:Y:S01]  /*5db0*/  MOV R110, 0xfffffff0 ;  /* 0xfffffff0006e7802 */ /* 0x000fe20000000f00 */
[----:B------:R-:W-:Y:S01]  /*5dc0*/  HADD2.F32 R83, -RZ, R88.H1_H1 ;  /* 0x30000058ff537230 */ /* 0x000fe20000004100 */
[----:B------:R-:W-:Y:S01]  /*5dd0*/  ISETP.NE.U32.AND P6, PT, R161, 0x1, PT ;  /* 0x00000001a100780c */ /* 0x000fe20003fc5070 */
[----:B------:R-:W-:Y:S01]  /*5de0*/  HADD2.F32 R84, -RZ, R89.H1_H1 ;  /* 0x30000059ff547230 */ /* 0x000fe20000004100 */
[----:B------:R-:W-:Y:S01]  /*5df0*/  ISETP.NE.AND P0, PT, R170, RZ, PT ;  /* 0x000000ffaa00720c */ /* 0x000fe20003f05270 */
[--C-:B------:R-:W-:Y:S01]  /*5e00*/  HADD2.F32 R85, -RZ, R107.reuse.H0_H0 ;  /* 0x2000006bff557230 */ /* 0x100fe20000004100 */
[----:B------:R-:W-:Y:S01]  /*5e10*/  SEL R110, R110, 0x10, !P6 ;  /* 0x000000106e6e7807 */ /* 0x000fe20007000000 */
[----:B------:R-:W-:Y:S01]  /*5e20*/  HADD2.F32 R86, -RZ, R107.H1_H1 ;  /* 0x3000006bff567230 */ /* 0x000fe20000004100 */
[----:B------:R-:W-:Y:S02]  /*5e30*/  BSSY.RECONVERGENT B0, `(.L_x_98) ;  /* 0x00000fb000007945 */ /* 0x000fe40003800200 */
[----:B------:R-:W-:Y:S01]  /*5e40*/  IADD3 R179, PT, PT, R179, R110, RZ ;  /* 0x0000006eb3b37210 */ /* 0x000fe20007ffe0ff */
[----:B---3--:R-:W1:Y:S01]  /*5e50*/  LDTM.x64 R4, tmem[UR4] ;  /* 0x00000004000479ee */ /* 0x008e620008340000 */
[C---:B------:R-:W-:Y:S02]  /*5e60*/  IADD3 R180, PT, PT, R110.reuse, R177, RZ ;  /* 0x000000b16eb47210 */ /* 0x040fe40007ffe0ff */
[C---:B------:R-:W-:Y:S02]  /*5e70*/  IADD3 R182, PT, PT, R110.reuse, R175, RZ ;  /* 0x000000af6eb67210 */ /* 0x040fe40007ffe0ff */
[----:B------:R-:W-:Y:S01]  /*5e80*/  IADD3 R181, PT, PT, R110, R174, RZ ;  /* 0x000000ae6eb57210 */ /* 0x000fe20007ffe0ff */
[C---:B-12---:R-:W-:Y:S01]  /*5e90*/  FMUL R0, R78.reuse, R4 ;  /* 0x000000044e007220 */ /* 0x046fe20000400000 */
[C---:B------:R-:W-:Y:S01]  /*5ea0*/  FMUL R2, R78.reuse, R5 ;  /* 0x000000054e027220 */ /* 0x040fe20000400000 */
[C---:B------:R-:W-:Y:S01]  /*5eb0*/  FMUL R3, R78.reuse, R6 ;  /* 0x000000064e037220 */ /* 0x040fe20000400000 */
[C---:B------:R-:W-:Y:S01]  /*5ec0*/  FMUL R7, R78.reuse, R7 ;  /* 0x000000074e077220 */ /* 0x040fe20000400000 */
[C---:B------:R-:W-:Y:S01]  /*5ed0*/  FFMA R0, R81.reuse, R82, R0 ;  /* 0x0000005251007223 */ /* 0x040fe20000000000 */
[----:B------:R-:W-:Y:S02]  /*5ee0*/  HADD2.F32 R82, -RZ, R89.H0_H0 ;  /* 0x20000059ff527230 */ /* 0x000fe40000004100 */
[C---:B------:R-:W-:Y:S01]  /*5ef0*/  FFMA R2, R81.reuse, R83, R2 ;  /* 0x0000005351027223 */ /* 0x040fe20000000002 */
[--C-:B------:R-:W-:Y:S02]  /*5f00*/  HADD2.F32 R83, -RZ, R90.reuse.H0_H0 ;  /* 0x2000005aff537230 */ /* 0x100fe40000004100 */
[C---:B------:R-:W-:Y:S01]  /*5f10*/  FMUL R4, R78.reuse, R8 ;  /* 0x000000084e047220 */ /* 0x040fe20000400000 */
[----:B------:R-:W-:Y:S01]  /*5f20*/  FMUL R5, R78, R9 ;  /* 0x000000094e057220 */ /* 0x000fe20000400000 */
[C---:B------:R-:W-:Y:S01]  /*5f30*/  FFMA R3, R81.reuse, R82, R3 ;  /* 0x0000005251037223 */ /* 0x040fe20000000003 */
[----:B------:R-:W-:Y:S01]  /*5f40*/  HADD2.F32 R82, -RZ, R90.H1_H1 ;  /* 0x3000005aff527230 */ /* 0x000fe20000004100 */
[----:B------:R-:W-:Y:S01]  /*5f50*/  F2FP.F16.F32.PACK_AB R92, R2, R0 ;  /* 0x00000000025c723e */ /* 0x000fe200000000ff */
[C---:B------:R-:W-:Y:S01]  /*5f60*/  FFMA R7, R81.reuse, R84, R7 ;  /* 0x0000005451077223 */ /* 0x040fe20000000007 */
[C---:B------:R-:W-:Y:S01]  /*5f70*/  FFMA R4, R81.reuse, R83, R4 ;  /* 0x0000005351047223 */ /* 0x040fe20000000004 */
[--C-:B------:R-:W-:Y:S02]  /*5f80*/  HADD2.F32 R83, -RZ, R91.reuse.H0_H0 ;  /* 0x2000005bff537230 */ /* 0x100fe40000004100 */
[----:B------:R-:W-:Y:S01]  /*5f90*/  FFMA R5, R81, R82, R5 ;  /* 0x0000005251057223 */ /* 0x000fe20000000005 */
[C---:B------:R-:W-:Y:S01]  /*5fa0*/  FMUL R6, R78.reuse, R10 ;  /* 0x0000000a4e067220 */ /* 0x040fe20000400000 */
[----:B------:R-:W-:Y:S01]  /*5fb0*/  HADD2.F32 R82, -RZ, R91.H1_H1 ;  /* 0x3000005bff527230 */ /* 0x000fe20000004100 */
[----:B------:R-:W-:Y:S01]  /*5fc0*/  F2FP.F16.F32.PACK_AB R93, R7, R3 ;  /* 0x00000003075d723e */ /* 0x000fe200000000ff */
[C---:B------:R-:W-:Y:S01]  /*5fd0*/  FMUL R11, R78.reuse, R11 ;  /* 0x0000000b4e0b7220 */ /* 0x040fe20000400000 */
[----:B------:R-:W-:Y:S01]  /*5fe0*/  F2FP.F16.F32.PACK_AB R94, R5, R4 ;  /* 0x00000004055e723e */ /* 0x000fe200000000ff */
[C---:B------:R-:W-:Y:S01]  /*5ff0*/  FFMA R6, R81.reuse, R83, R6 ;  /* 0x0000005351067223 */ /* 0x040fe20000000006 */
[C---:B------:R-:W-:Y:S01]  /*6000*/  FMUL R8, R78.reuse, R12 ;  /* 0x0000000c4e087220 */ /* 0x040fe20000400000 */
[----:B------:R-:W-:Y:S01]  /*6010*/  FFMA R11, R81, R82, R11 ;  /* 0x00000052510b7223 */ /* 0x000fe2000000000b */
[--C-:B------:R-:W-:Y:S02]  /*6020*/  HADD2.F32 R82, -RZ, R96.reuse.H0_H0 ;  /* 0x20000060ff527230 */ /* 0x100fe40000004100 */
[C---:B------:R-:W-:Y:S01]  /*6030*/  FMUL R9, R78.reuse, R13 ;  /* 0x0000000d4e097220 */ /* 0x040fe20000400000 */
[----:B------:R-:W-:Y:S02]  /*6040*/  HADD2.F32 R84, -RZ, R96.H1_H1 ;  /* 0x30000060ff547230 */ /* 0x000fe40000004100 */
[C---:B------:R-:W-:Y:S01]  /*6050*/  FMUL R10, R78.reuse, R14 ;  /* 0x0000000e4e0a7220 */ /* 0x040fe20000400000 */
[--C-:B------:R-:W-:Y:S01]  /*6060*/  HADD2.F32 R83, -RZ, R97.reuse.H0_H0 ;  /* 0x20000061ff537230 */ /* 0x100fe20000004100 */
[----:B------:R-:W-:Y:S01]  /*6070*/  F2FP.F16.F32.PACK_AB R95, R11, R6 ;  /* 0x000000060b5f723e */ /* 0x000fe200000000ff */
[C---:B------:R-:W-:Y:S01]  /*6080*/  FFMA R8, R81.reuse, R82, R8 ;  /* 0x0000005251087223 */ /* 0x040fe20000000008 */
[----:B------:R-:W-:Y:S02]  /*6090*/  HADD2.F32 R82, -RZ, R97.H1_H1 ;  /* 0x30000061ff527230 */ /* 0x000fe40000004100 */
[C---:B------:R-:W-:Y:S01]  /*60a0*/  FFMA R9, R81.reuse, R84, R9 ;  /* 0x0000005451097223 */ /* 0x040fe20000000009 */
[----:B------:R-:W-:Y:S01]  /*60b0*/  FFMA R10, R81, R83, R10 ;  /* 0x00000053510a7223 */ /* 0x000fe2000000000a */
[----:B------:R1:W-:Y:S01]  /*60c0*/  STS.128 [R178+UR48+0x400], R92 ;  /* 0x0004005cb2007988 */ /* 0x0003e20008000c30 */
[C---:B------:R-:W-:Y:S01]  /*60d0*/  FMUL R15, R78.reuse, R15 ;  /* 0x0000000f4e0f7220 */ /* 0x040fe20000400000 */
[--C-:B------:R-:W-:Y:S01]  /*60e0*/  HADD2.F32 R83, -RZ, R98.reuse.H0_H0 ;  /* 0x20000062ff537230 */ /* 0x100fe20000004100 */
[----:B------:R-:W-:Y:S01]  /*60f0*/  F2FP.F16.F32.PACK_AB R116, R9, R8 ;  /* 0x000000080974723e */ /* 0x000fe200000000ff */
[----:B------:R-:W-:Y:S02]  /*6100*/  HADD2.F32 R84, -RZ, R98.H1_H1 ;  /* 0x30000062ff547230 */ /* 0x000fe40000004100 */
[----:B------:R-:W-:Y:S01]  /*6110*/  FFMA R15, R81, R82, R15 ;  /* 0x00000052510f7223 */ /* 0x000fe2000000000f */
[C---:B------:R-:W-:Y:S01]  /*6120*/  FMUL R12, R78.reuse, R16 ;  /* 0x000000104e0c7220 */ /* 0x040fe20000400000 */
[C---:B------:R-:W-:Y:S01]  /*6130*/  FMUL R13, R78.reuse, R17 ;  /* 0x000000114e0d7220 */ /* 0x040fe20000400000 */
[--C-:B------:R-:W-:Y:S02]  /*6140*/  HADD2.F32 R82, -RZ, R99.reuse.H0_H0 ;  /* 0x20000063ff527230 */ /* 0x100fe40000004100 */
[C---:B------:R-:W-:Y:S01]  /*6150*/  FMUL R14, R78.reuse, R18 ;  /* 0x000000124e0e7220 */ /* 0x040fe20000400000 */
[----:B------:R-:W-:Y:S01]  /*6160*/  F2FP.F16.F32.PACK_AB R117, R15, R10 ;  /* 0x0000000a0f75723e */ /* 0x000fe200000000ff */
[C---:B------:R-:W-:Y:S01]  /*6170*/  FFMA R12, R81.reuse, R83, R12 ;  /* 0x00000053510c7223 */ /* 0x040fe2000000000c */
[C---:B------:R-:W-:Y:S01]  /*6180*/  FFMA R13, R81.reuse, R84, R13 ;  /* 0x00000054510d7223 */ /* 0x040fe2000000000d */
[----:B------:R-:W-:Y:S01]  /*6190*/  FFMA R14, R81, R82, R14 ;  /* 0x00000052510e7223 */ /* 0x000fe2000000000e */
[----:B------:R-:W-:Y:S02]  /*61a0*/  HADD2.F32 R84, -RZ, R99.H1_H1 ;  /* 0x30000063ff547230 */ /* 0x000fe40000004100 */
[C---:B------:R-:W-:Y:S01]  /*61b0*/  FMUL R19, R78.reuse, R19 ;  /* 0x000000134e137220 */ /* 0x040fe20000400000 */
[--C-:B------:R-:W-:Y:S01]  /*61c0*/  HADD2.F32 R82, -RZ, R104.reuse.H0_H0 ;  /* 0x20000068ff527230 */ /* 0x100fe20000004100 */
[----:B------:R-:W-:Y:S01]  /*61d0*/  F2FP.F16.F32.PACK_AB R118, R13, R12 ;  /* 0x0000000c0d76723e */ /* 0x000fe200000000ff */
[C---:B------:R-:W-:Y:S01]  /*61e0*/  FMUL R16, R78.reuse, R20 ;  /* 0x000000144e107220 */ /* 0x040fe20000400000 */
[C---:B------:R-:W-:Y:S01]  /*61f0*/  FFMA R19, R81.reuse, R84, R19 ;  /* 0x0000005451137223 */ /* 0x040fe20000000013 */
[----:B------:R-:W-:Y:S02]  /*6200*/  HADD2.F32 R84, -RZ, R104.H1_H1 ;  /* 0x30000068ff547230 */ /* 0x000fe40000004100 */
[C---:B------:R-:W-:Y:S01]  /*6210*/  FMUL R17, R78.reuse, R21 ;  /* 0x000000154e117220 */ /* 0x040fe20000400000 */
[----:B------:R-:W-:Y:S01]  /*6220*/  FFMA R16, R81, R82, R16 ;  /* 0x0000005251107223 */ /* 0x000fe20000000010 */
[--C-:B------:R-:W-:Y:S01]  /*6230*/  HADD2.F32 R82, -RZ, R105.reuse.H0_H0 ;  /* 0x20000069ff527230 */ /* 0x100fe20000004100 */
[----:B------:R-:W-:Y:S01]  /*6240*/  F2FP.F16.F32.PACK_AB R119, R19, R14 ;  /* 0x0000000e1377723e */ /* 0x000fe200000000ff */
[----:B------:R-:W-:Y:S01]  /*6250*/  FFMA R17, R81, R84, R17 ;  /* 0x0000005451117223 */ /* 0x000fe20000000011 */
[C---:B------:R-:W-:Y:S01]  /*6260*/  FMUL R18, R78.reuse, R22 ;  /* 0x000000164e127220 */ /* 0x040fe20000400000 */
[C---:B------:R-:W-:Y:S01]  /*6270*/  FMUL R23, R78.reuse, R23 ;  /* 0x000000174e177220 */ /* 0x040fe20000400000 */
[--C-:B------:R-:W-:Y:S01]  /*6280*/  HADD2.F32 R83, -RZ, R106.reuse.H0_H0 ;  /* 0x2000006aff537230 */ /* 0x100fe20000004100 */
[----:B------:R2:W-:Y:S01]  /*6290*/  STS.128 [R179+0x400], R116 ;  /* 0x00040074b3007388 */ /* 0x0005e20000000c00 */
[----:B------:R-:W-:Y:S01]  /*62a0*/  F2FP.F16.F32.PACK_AB R124, R17, R16 ;  /* 0x00000010117c723e */ /* 0x000fe200000000ff */
[C---:B------:R-:W-:Y:S01]  /*62b0*/  FFMA R18, R81.reuse, R82, R18 ;  /* 0x0000005251127223 */ /* 0x040fe20000000012 */
[----:B------:R-:W-:Y:S02]  /*62c0*/  HADD2.F32 R82, -RZ, R105.H1_H1 ;  /* 0x30000069ff527230 */ /* 0x000fe40000004100 */
[C---:B------:R-:W-:Y:S01]  /*62d0*/  FMUL R20, R78.reuse, R24 ;  /* 0x000000184e147220 */ /* 0x040fe20000400000 */
[----:B------:R-:W-:Y:S02]  /*62e0*/  HADD2.F32 R84, -RZ, R106.H1_H1 ;  /* 0x3000006aff547230 */ /* 0x000fe40000004100 */
[C---:B------:R-:W-:Y:S01]  /*62f0*/  FMUL R21, R78.reuse, R25 ;  /* 0x000000194e157220 */ /* 0x040fe20000400000 */
[C---:B------:R-:W-:Y:S01]  /*6300*/  FMUL R22, R78.reuse, R26 ;  /* 0x0000001a4e167220 */ /* 0x040fe20000400000 */
[C---:B------:R-:W-:Y:S01]  /*6310*/  FFMA R23, R81.reuse, R82, R23 ;  /* 0x0000005251177223 */ /* 0x040fe20000000017 */
[C---:B------:R-:W-:Y:S01]  /*6320*/  FFMA R20, R81.reuse, R83, R20 ;  /* 0x0000005351147223 */ /* 0x040fe20000000014 */
[C---:B------:R-:W-:Y:S01]  /*6330*/  FFMA R21, R81.reuse, R84, R21 ;  /* 0x0000005451157223 */ /* 0x040fe20000000015 */
[----:B------:R-:W-:Y:S01]  /*6340*/  FFMA R22, R81, R85, R22 ;  /* 0x0000005551167223 */ /* 0x000fe20000000016 */
[C---:B------:R-:W-:Y:S01]  /*6350*/  FMUL R27, R78.reuse, R27 ;  /* 0x0000001b4e1b7220 */ /* 0x040fe20000400000 */
[--C-:B------:R-:W-:Y:S01]  /*6360*/  HADD2.F32 R82, -RZ, R112.reuse.H0_H0 ;  /* 0x20000070ff527230 */ /* 0x100fe20000004100 */
[----:B------:R-:W-:Y:S01]  /*6370*/  F2FP.F16.F32.PACK_AB R125, R23, R18 ;  /* 0x00000012177d723e */ /* 0x000fe200000000ff */
[C---:B------:R-:W-:Y:S01]  /*6380*/  FMUL R24, R78.reuse, R28 ;  /* 0x0000001c4e187220 */ /* 0x040fe20000400000 */
[----:B------:R-:W-:Y:S01]  /*6390*/  F2FP.F16.F32.PACK_AB R126, R21, R20 ;  /* 0x00000014157e723e */ /* 0x000fe200000000ff */
[C---:B------:R-:W-:Y:S01]  /*63a0*/  FFMA R27, R81.reuse, R86, R27 ;  /* 0x00000056511b7223 */ /* 0x040fe2000000001b */
[----:B------:R-:W-:Y:S02]  /*63b0*/  HADD2.F32 R84, -RZ, R112.H1_H1 ;  /* 0x30000070ff547230 */ /* 0x000fe40000004100 */
[----:B------:R-:W-:Y:S01]  /*63c0*/  FFMA R24, R81, R82, R24 ;  /* 0x0000005251187223 */ /* 0x000fe20000000018 */
[C---:B------:R-:W-:Y:S01]  /*63d0*/  FMUL R25, R78.reuse, R29 ;  /* 0x0000001d4e197220 */ /* 0x040fe20000400000 */
[--C-:B------:R-:W-:Y:S01]  /*63e0*/  HADD2.F32 R83, -RZ, R113.reuse.H0_H0 ;  /* 0x20000071ff537230 */ /* 0x100fe20000004100 */
[----:B------:R-:W-:Y:S01]  /*63f0*/  F2FP.F16.F32.PACK_AB R127, R27, R22 ;  /* 0x000000161b7f723e */ /* 0x000fe200000000ff */
[C---:B------:R-:W-:Y:S01]  /*6400*/  FMUL R26, R78.reuse, R30 ;  /* 0x0000001e4e1a7220 */ /* 0x040fe20000400000 */
[----:B------:R-:W-:Y:S02]  /*6410*/  HADD2.F32 R82, -RZ, R113.H1_H1 ;  /* 0x30000071ff527230 */ /* 0x000fe40000004100 */
[C---:B------:R-:W-:Y:S01]  /*6420*/  FFMA R25, R81.reuse, R84, R25 ;  /* 0x0000005451197223 */ /* 0x040fe20000000019 */
[C---:B------:R-:W-:Y:S01]  /*6430*/  FMUL R31, R78.reuse, R31 ;  /* 0x0000001f4e1f7220 */ /* 0x040fe20000400000 */
[----:B------:R3:W-:Y:S01]  /*6440*/  STS.128 [R177+0x400], R124 ;  /* 0x0004007cb1007388 */ /* 0x0007e20000000c00 */
[----:B------:R-:W-:Y:S01]  /*6450*/  FFMA R26, R81, R83, R26 ;  /* 0x00000053511a7223 */ /* 0x000fe2000000001a */
[--C-:B------:R-:W-:Y:S01]  /*6460*/  HADD2.F32 R83, -RZ, R114.reuse.H0_H0 ;  /* 0x20000072ff537230 */ /* 0x100fe20000004100 */
[----:B-1----:R-:W-:Y:S01]  /*6470*/  F2FP.F16.F32.PACK_AB R92, R25, R24 ;  /* 0x00000018195c723e */ /* 0x002fe200000000ff */
[----:B------:R-:W-:Y:S01]  /*6480*/  FFMA R31, R81, R82, R31 ;  /* 0x00000052511f7223 */ /* 0x000fe2000000001f */
[C---:B------:R-:W-:Y:S01]  /*6490*/  FMUL R28, R78.reuse, R32 ;  /* 0x000000204e1c7220 */ /* 0x040fe20000400000 */
[----:B------:R-:W-:Y:S02]  /*64a0*/  HADD2.F32 R82, -RZ, R114.H1_H1 ;  /* 0x30000072ff527230 */ /* 0x000fe40000004100 */
[C---:B------:R-:W-:Y:S01]  /*64b0*/  FMUL R29, R78.reuse, R33 ;  /* 0x000000214e1d7220 */ /* 0x040fe20000400000 */
[--C-:B------:R-:W-:Y:S01]  /*64c0*/  HADD2.F32 R85, -RZ, R115.reuse.H0_H0 ;  /* 0x20000073ff557230 */ /* 0x100fe20000004100 */
[----:B------:R-:W-:Y:S01]  /*64d0*/  F2FP.F16.F32.PACK_AB R93, R31, R26 ;  /* 0x0000001a1f5d723e */ /* 0x000fe200000000ff */
[C---:B------:R-:W-:Y:S01]  /*64e0*/  FFMA R28, R81.reuse, R83, R28 ;  /* 0x00000053511c7223 */ /* 0x040fe2000000001c */
        /* <DEDUP_REMOVED lines=16> */
[----:B------:R-:W-:Y:S01]  /*65f0*/  HADD2.F32 R82, -RZ, R121.H1_H1 ;  /* 0x30000079ff527230 */ /* 0x000fe20000004100 */
[----:B------:R1:W-:Y:S01]  /*6600*/  STS.128 [R180+0x400], R92 ;  /* 0x0004005cb4007388 */ /* 0x0003e20000000c00 */
[C---:B------:R-:W-:Y:S01]  /*6610*/  FMUL R39, R78.reuse, R39 ;  /* 0x000000274e277220 */ /* 0x040fe20000400000 */
[----:B--2---:R-:W-:Y:S01]  /*6620*/  F2FP.F16.F32.PACK_AB R116, R33, R32 ;  /* 0x000000202174723e */ /* 0x004fe200000000ff */
[C---:B------:R-:W-:Y:S01]  /*6630*/  FFMA R34, R81.reuse, R83, R34 ;  /* 0x0000005351227223 */ /* 0x040fe20000000022 */
[--C-:B------:R-:W-:Y:S02]  /*6640*/  HADD2.F32 R83, -RZ, R122.reuse.H0_H0 ;  /* 0x2000007aff537230 */ /* 0x100fe40000004100 */
        /* <DEDUP_REMOVED lines=26> */
[----:B---3--:R-:W-:Y:S01]  /*67f0*/  F2FP.F16.F32.PACK_AB R124, R41, R40 ;  /* 0x00000028297c723e */ /* 0x008fe200000000ff */
        /* <DEDUP_REMOVED lines=9> */
[C---:B------:R-:W-:Y:S01]  /*6890*/  FFMA R45, R81.reuse, R84, R45 ;  /* 0x00000054512d7223 */ /* 0x040fe2000000002d */
[C---:B------:R-:W-:Y:S01]  /*68a0*/  FMUL R46, R78.reuse, R50 ;  /* 0x000000324e2e7220 */ /* 0x040fe20000400000 */
[----:B------:R-:W-:Y:S02]  /*68b0*/  HADD2.F32 R82, -RZ, R131.H1_H1 ;  /* 0x30000083ff527230 */ /* 0x000fe40000004100 */
[C---:B------:R-:W-:Y:S01]  /*68c0*/  FMUL R51, R78.reuse, R51 ;  /* 0x000000334e337220 */ /* 0x040fe20000400000 */
[C---:B------:R-:W-:Y:S01]  /*68d0*/  FMUL R48, R78.reuse, R52 ;  /* 0x000000344e307220 */ /* 0x040fe20000400000 */
[C---:B------:R-:W-:Y:S01]  /*68e0*/  FFMA R46, R81.reuse, R83, R46 ;  /* 0x00000053512e7223 */ /* 0x040fe2000000002e */
[--C-:B------:R-:W-:Y:S02]  /*68f0*/  HADD2.F32 R83, -RZ, R136.reuse.H0_H0 ;  /* 0x20000088ff537230 */ /* 0x100fe40000004100 */
[C---:B------:R-:W-:Y:S01]  /*6900*/  FFMA R51, R81.reuse, R82, R51 ;  /* 0x0000005251337223 */ /* 0x040fe20000000033 */
[----:B------:R-:W-:Y:S02]  /*6910*/  HADD2.F32 R84, -RZ, R136.H1_H1 ;  /* 0x30000088ff547230 */ /* 0x000fe40000004100 */
[C---:B------:R-:W-:Y:S01]  /*6920*/  FMUL R49, R78.reuse, R53 ;  /* 0x000000354e317220 */ /* 0x040fe20000400000 */
[--C-:B------:R-:W-:Y:S02]  /*6930*/  HADD2.F32 R85, -RZ, R137.reuse.H0_H0 ;  /* 0x20000089ff557230 */ /* 0x100fe40000004100 */
[C---:B------:R-:W-:Y:S01]  /*6940*/  FMUL R50, R78.reuse, R54 ;  /* 0x000000364e327220 */ /* 0x040fe20000400000 */
[----:B------:R-:W-:Y:S02]  /*6950*/  HADD2.F32 R82, -RZ, R137.H1_H1 ;  /* 0x30000089ff527230 */ /* 0x000fe40000004100 */
[C---:B------:R-:W-:Y:S01]  /*6960*/  FMUL R55, R78.reuse, R55 ;  /* 0x000000374e377220 */ /* 0x040fe20000400000 */
[C---:B------:R-:W-:Y:S01]  /*6970*/  FFMA R48, R81.reuse, R83, R48 ;  /* 0x0000005351307223 */ /* 0x040fe20000000030 */
[C---:B------:R-:W-:Y:S01]  /*6980*/  FFMA R49, R81.reuse, R84, R49 ;  /* 0x0000005451317223 */ /* 0x040fe20000000031 */
[C---:B------:R-:W-:Y:S01]  /*6990*/  FFMA R50, R81.reuse, R85, R50 ;  /* 0x0000005551327223 */ /* 0x040fe20000000032 */
[C---:B------:R-:W-:Y:S01]  /*69a0*/  FFMA R55, R81.reuse, R82, R55 ;  /* 0x0000005251377223 */ /* 0x040fe20000000037 */
[--C-:B------:R-:W-:Y:S02]  /*69b0*/  HADD2.F32 R83, -RZ, R138.reuse.H0_H0 ;  /* 0x2000008aff537230 */ /* 0x100fe40000004100 */
[C---:B------:R-:W-:Y:S01]  /*69c0*/  FMUL R52, R78.reuse, R56 ;  /* 0x000000384e347220 */ /* 0x040fe20000400000 */
        /* <DEDUP_REMOVED lines=9> */
[----:B------:R-:W-:Y:S01]  /*6a60*/  FFMA R59, R81, R84, R59 ;  /* 0x00000054513b7223 */ /* 0x000fe2000000003b */
[--C-:B------:R-:W-:Y:S02]  /*6a70*/  HADD2.F32 R82, -RZ, R144.reuse.H0_H0 ;  /* 0x20000090ff527230 */ /* 0x100fe40000004100 */
[C---:B------:R-:W-:Y:S01]  /*6a80*/  FMUL R56, R78.reuse, R60 ;  /* 0x0000003c4e387220 */ /* 0x040fe20000400000 */
[----:B------:R-:W-:Y:S02]  /*6a90*/  HADD2.F32 R84, -RZ, R144.H1_H1 ;  /* 0x30000090ff547230 */ /* 0x000fe40000004100 */
[C---:B------:R-:W-:Y:S01]  /*6aa0*/  FMUL R57, R78.reuse, R61 ;  /* 0x0000003d4e397220 */ /* 0x040fe20000400000 */
[--C-:B------:R-:W-:Y:S02]  /*6ab0*/  HADD2.F32 R83, -RZ, R145.reuse.H0_H0 ;  /* 0x20000091ff537230 */ /* 0x100fe40000004100 */
[C---:B------:R-:W-:Y:S01]  /*6ac0*/  FMUL R58, R78.reuse, R62 ;  /* 0x0000003e4e3a7220 */ /* 0x040fe20000400000 */
[----:B------:R-:W-:Y:S01]  /*6ad0*/  F2FP.F16.F32.PACK_AB R126, R45, R44 ;  /* 0x0000002c2d7e723e */ /* 0x000fe200000000ff */
[----:B------:R-:W-:Y:S01]  /*6ae0*/  FFMA R56, R81, R82, R56 ;  /* 0x0000005251387223 */ /* 0x000fe20000000038 */
[----:B------:R-:W-:Y:S01]  /*6af0*/  F2FP.F16.F32.PACK_AB R127, R51, R46 ;  /* 0x0000002e337f723e */ /* 0x000fe200000000ff */
[C---:B------:R-:W-:Y:S01]  /*6b00*/  FFMA R57, R81.reuse, R84, R57 ;  /* 0x0000005451397223 */ /* 0x040fe20000000039 */
[C---:B------:R-:W-:Y:S01]  /*6b10*/  FFMA R58, R81.reuse, R83, R58 ;  /* 0x00000053513a7223 */ /* 0x040fe2000000003a */
[----:B------:R-:W-:Y:S02]  /*6b20*/  HADD2.F32 R82, -RZ, R145.H1_H1 ;  /* 0x30000091ff527230 */ /* 0x000fe40000004100 */
[C---:B------:R-:W-:Y:S01]  /*6b30*/  FMUL R63, R78.reuse, R63 ;  /* 0x0000003f4e3f7220 */ /* 0x040fe20000400000 */
[----:B------:R1:W-:Y:S01]  /*6b40*/  STS.128 [R182+0x400], R124 ;  /* 0x0004007cb6007388 */ /* 0x0003e20000000c00 */
[--C-:B------:R-:W-:Y:S02]  /*6b50*/  HADD2.F32 R83, -RZ, R146.reuse.H0_H0 ;  /* 0x20000092ff537230 */ /* 0x100fe40000004100 */
[C---:B------:R-:W-:Y:S01]  /*6b60*/  FMUL R60, R78.reuse, R64 ;  /* 0x000000404e3c7220 */ /* 0x040fe20000400000 */
[----:B------:R-:W-:Y:S02]  /*6b70*/  HADD2.F32 R84, -RZ, R146.H1_H1 ;  /* 0x30000092ff547230 */ /* 0x000fe40000004100 */
[C---:B------:R-:W-:Y:S01]  /*6b80*/  FMUL R61, R78.reuse, R65 ;  /* 0x000000414e3d7220 */ /* 0x040fe20000400000 */
[--C-:B------:R-:W-:Y:S02]  /*6b90*/  HADD2.F32 R85, -RZ, R147.reuse.H0_H0 ;  /* 0x20000093ff557230 */ /* 0x100fe40000004100 */
[C---:B------:R-:W-:Y:S01]  /*6ba0*/  FMUL R62, R78.reuse, R66 ;  /* 0x000000424e3e7220 */ /* 0x040fe20000400000 */
[----:B------:R-:W-:Y:S02]  /*6bb0*/  HADD2.F32 R86, -RZ, R147.H1_H1 ;  /* 0x30000093ff567230 */ /* 0x000fe40000004100 */
[----:B------:R-:W-:Y:S01]  /*6bc0*/  FFMA R63, R81, R82, R63 ;  /* 0x00000052513f7223 */ /* 0x000fe2000000003f */
[----:B------:R-:W-:Y:S01]  /*6bd0*/  FMUL R67, R78, R67 ;  /* 0x000000434e437220 */ /* 0x000fe20000400000 */
[----:B------:R-:W-:Y:S01]  /*6be0*/  F2FP.F16.F32.PACK_AB R132, R49, R48 ;  /* 0x000000303184723e */ /* 0x000fe200000000ff */
[----:B------:R-:W-:Y:S01]  /*6bf0*/  FFMA R60, R81, R83, R60 ;  /* 0x00000053513c7223 */ /* 0x000fe2000000003c */
[----:B------:R-:W-:Y:S01]  /*6c00*/  F2FP.F16.F32.PACK_AB R133, R55, R50 ;  /* 0x000000323785723e */ /* 0x000fe200000000ff */
[----:B------:R-:W-:Y:S01]  /*6c10*/  FFMA R61, R81, R84, R61 ;  /* 0x00000054513d7223 */ /* 0x000fe2000000003d */
[----:B------:R-:W-:Y:S01]  /*6c20*/  F2FP.F16.F32.PACK_AB R134, R53, R52 ;  /* 0x000000343586723e */ /* 0x000fe200000000ff */
[----:B------:R-:W-:Y:S01]  /*6c30*/  FFMA R62, R81, R85, R62 ;  /* 0x00000055513e7223 */ /* 0x000fe2000000003e */
[----:B------:R-:W-:Y:S01]  /*6c40*/  F2FP.F16.F32.PACK_AB R135, R59, R54 ;  /* 0x000000363b87723e */ /* 0x000fe200000000ff */
[----:B------:R-:W-:Y:S01]  /*6c50*/  FFMA R67, R81, R86, R67 ;  /* 0x0000005651437223 */ /* 0x000fe20000000043 */
[----:B------:R-:W-:Y:S02]  /*6c60*/  F2FP.F16.F32.PACK_AB R140, R57, R56 ;  /* 0x00000038398c723e */ /* 0x000fe400000000ff */
[----:B------:R-:W-:Y:S01]  /*6c70*/  F2FP.F16.F32.PACK_AB R141, R63, R58 ;  /* 0x0000003a3f8d723e */ /* 0x000fe200000000ff */
[----:B------:R1:W-:Y:S01]  /*6c80*/  STS.128 [R174+0x400], R132 ;  /* 0x00040084ae007388 */ /* 0x0003e20000000c00 */
[----:B------:R-:W-:Y:S02]  /*6c90*/  F2FP.F16.F32.PACK_AB R142, R61, R60 ;  /* 0x0000003c3d8e723e */ /* 0x000fe400000000ff */
[----:B------:R-:W-:Y:S05]  /*6ca0*/  F2FP.F16.F32.PACK_AB R143, R67, R62 ;  /* 0x0000003e438f723e */ /* 0x000fea00000000ff */
[----:B------:R1:W-:Y:S01]  /*6cb0*/  STS.128 [R181+0x400], R140 ;  /* 0x0004008cb5007388 */ /* 0x0003e20000000c00 */
[----:B------:R-:W-:Y:S01]  /*6cc0*/  @!PT LDS RZ, [RZ] ;  /* 0x00000000fffff984 */ /* 0x000fe20000000800 */
[----:B------:R-:W-:Y:S01]  /*6cd0*/  @!PT LDS RZ, [RZ] ;  /* 0x00000000fffff984 */ /* 0x000fe20000000800 */
[----:B------:R-:W-:Y:S01]  /*6ce0*/  @!PT LDS RZ, [RZ] ;  /* 0x00000000fffff984 */ /* 0x000fe20000000800 */
[----:B------:R-:W-:Y:S01]  /*6cf0*/  @!PT LDS RZ, [RZ] ;  /* 0x00000000fffff984 */ /* 0x000fe20000000800 */
[----:B------:R2:W-:Y:S07]  /*6d00*/  MEMBAR.ALL.CTA ;  /* 0x0000000000007992 */ /* 0x0005ee0000008000 */
[----:B--2---:R-:W2:Y:S02]  /*6d10*/  FENCE.VIEW.ASYNC.S ;  /* 0x00000000000073c6 */ /* 0x004ea40000000000 */
[----:B--2---:R-:W-:Y:S06]  /*6d20*/  BAR.SYNC.DEFER_BLOCKING 0x1, 0x80 ;  /* 0x0042000000007b1d */ /* 0x004fec0000010000 */
[----:B------:R-:W-:Y:S05]  /*6d30*/  @P0 BRA `(.L_x_99) ;  /* 0x0000000000280947 */ /* 0x000fea0003800000 */
[----:B------:R-:W-:Y:S02]  /*6d40*/  UIADD3 UR4, UPT, UPT, UR48, 0x400, URZ ;  /* 0x0000040030047890 */ /* 0x000fe4000fffe0ff */
[----:B------:R-:W-:Y:S01]  /*6d50*/  UIADD3 UR6, UP0, UPT, UR52, 0x680, URZ ;  /* 0x0000068034067890 */ /* 0x000fe2000ff1e0ff */
[----:B------:R-:W-:Y:S03]  /*6d60*/  UMOV UR43, UR36 ;  /* 0x00000024002b7c82 */ /* 0x000fe60008000000 */
[----:B------:R-:W-:Y:S01]  /*6d70*/  MOV R163, UR4 ;  /* 0x0000000400a37c02 */ /* 0x000fe20008000f00 */
[----:B------:R-:W-:Y:S03]  /*6d80*/  UIADD3.X UR7, UPT, UPT, URZ, UR53, URZ, UP0, !UPT ;  /* 0x00000035ff077290 */ /* 0x000fe600087fe4ff */
[----:B------:R-:W-:Y:S11]  /*6d90*/  R2UR UR40, R163 ;  /* 0x00000000a32872ca */ /* 0x000ff600000e0000 */
[----:B------:R-:W-:Y:S02]  /*6da0*/  @!UPT UIADD3 URZ, UPT, UPT, URZ, URZ, URZ ;  /* 0x000000fffffff290 */ /* 0x000fe4000fffe0ff */
[----:B------:R2:W-:Y:S01]  /*6db0*/  UTMASTG.3D [UR40], [UR6] ;  /* 0x00000028060073b5 */ /* 0x0005e20008010000 */
[----:B------:R0:W-:Y:S01]  /*6dc0*/  UTMACMDFLUSH ;  /* 0x00000000000079b7 */ /* 0x0001e20000000000 */
[----:B--2---:R-:W-:Y:S04]  /*6dd0*/  DEPBAR.LE SB0, 0x1 ;  /* 0x000080400000791a */ /* 0x004fe80000000000 */
.L_x_99:
[----:B------:R-:W-:Y:S05]  /*6de0*/  BSYNC.RECONVERGENT B0 ;  /* 0x0000000000007941 */ /* 0x000fea0003800200 */
.L_x_98:
[----:B------:R-:W-:Y:S01]  /*6df0*/  BAR.SYNC.DEFER_BLOCKING 0x1, 0x80 ;  /* 0x0042000000007b1d */ /* 0x000fe20000010000 */
[----:B------:R-:W-:Y:S01]  /*6e00*/  ISETP.NE.AND P1, PT, R176, RZ, PT ;  /* 0x000000ffb000720c */ /* 0x000fe20003f25270 */
[----:B------:R-:W-:Y:S01]  /*6e10*/  UISETP.NE.AND UP0, UPT, UR49, URZ, UPT ;  /* 0x000000ff3100728c */ /* 0x000fe2000bf05270 */
[----:B------:R-:W-:Y:S11]  /*6e20*/  LEA R3, R101, UR48, 0x3 ;  /* 0x0000003065037c11 */ /* 0x000ff6000f8e18ff */
[----:B------:R-:W-:Y:S01]  /*6e30*/  @P1 SHF.L.U32 R2, R167, 0x1f, RZ ;  /* 0x0000001fa7021819 */ /* 0x000fe200000006ff */
[----:B------:R-:W-:Y:S06]  /*6e40*/  BRA.U !UP0, `(.L_x_100) ;  /* 0x0000000108247547 */ /* 0x000fec000b800000 */
[----:B------:R-:W-:Y:S01]  /*6e50*/  IMAD.U32 R5, RZ, RZ, UR51 ;  /* 0x00000033ff057e24 */ /* 0x000fe2000f8e00ff */
[----:B------:R-:W-:Y:S01]  /*6e60*/  MOV R0, UR37 ;  /* 0x0000002500007c02 */ /* 0x000fe20008000f00 */
[----:B------:R-:W-:Y:S03]  /*6e70*/  UIADD3 UR51, UPT, UPT, UR51, 0x1, URZ ;  /* 0x0000000133337890 */ /* 0x000fe6000fffe0ff */
[----:B------:R-:W-:Y:S01]  /*6e80*/  @P1 LEA R5, R5, UR48, 0x3 ;  /* 0x0000003005051c11 */ /* 0x000fe2000f8e18ff */
[----:B------:R-:W-:Y:S04]  /*6e90*/  UISETP.NE.AND UP0, UPT, UR51, 0x4, UPT ;  /* 0x000000043300788c */ /* 0x000fe8000bf05270 */
[----:B------:R-:W-:Y:S01]  /*6ea0*/  @P1 VIADD R5, R5, 0x80 ;  /* 0x0000008005051836 */ /* 0x000fe20000000000 */
[----:B------:R-:W-:Y:S04]  /*6eb0*/  USEL UR51, UR51, URZ, UP0 ;  /* 0x000000ff33337287 */ /* 0x000fe80008000000 */
[----:B------:R-:W-:Y:S04]  /*6ec0*/  @P1 PRMT R0, R0, 0x654, R5 ;  /* 0x0000065400001816 */ /* 0x000fe80000000005 */
[----:B------:R2:W-:Y:S04]  /*6ed0*/  @P1 SYNCS.ARRIVE.TRANS64.RED.A1T0 RZ, [R0+URZ], RZ ;  /* 0x000000ff00ff19a7 */ /* 0x0005e800081004ff */
.L_x_100:
[----:B------:R-:W3:Y:S01]  /*6ee0*/  @P1 SYNCS.PHASECHK.TRANS64.TRYWAIT P0, [R3+URZ+0x60], R2 ;  /* 0x00006002030015a7 */ /* 0x000ee200080011ff */
[----:B------:R-:W-:Y:S01]  /*6ef0*/  BSSY B1, `(.L_x_101) ;  /* 0x000001f000017945 */ /* 0x000fe20003800000 */
[----:B---3--:R-:W-:Y:S03]  /*6f00*/  @P1 SEL R103, RZ, 0x1, !P0 ;  /* 0x00000001ff671807 */ /* 0x008fe60004000000 */
[----:B------:R-:W-:Y:S05]  /*6f10*/  @!P1 BRA `(.L_x_102) ;  /* 0x0000000000709947 */ /* 0x000fea0003800000 */
[----:B------:R-:W-:Y:S01]  /*6f20*/  ISETP.NE.AND P1, PT, R108, RZ, PT ;  /* 0x000000ff6c00720c */ /* 0x000fe20003f25270 */
[----:B------:R-:W-:Y:S01]  /*6f30*/  BSSY B0, `(.L_x_103) ;  /* 0x000000b000007945 */ /* 0x000fe20003800000 */
[----:B------:R-:W-:Y:S11]  /*6f40*/  ISETP.NE.AND P0, PT, R103, RZ, PT ;  /* 0x000000ff6700720c */ /* 0x000ff60003f05270 */
[----:B------:R-:W-:Y:S05]  /*6f50*/  @P1 IMAD R4, R101, 0x4000, R178 ;  /* 0x0000400065041824 */ /* 0x000fea00078e02b2 */
[----:B------:R-:W-:Y:S04]  /*6f60*/  @P1 IADD3 R9, PT, PT, R4, UR48, RZ ;  /* 0x0000003004091c10 */ /* 0x000fe8000fffe0ff */
[----:B------:R-:W-:Y:S01]  /*6f70*/  @P1 IADD3 R7, PT, PT, R102, R9, RZ ;  /* 0x0000000966071210 */ /* 0x000fe20007ffe0ff */
[--C-:B------:R-:W-:Y:S02]  /*6f80*/  @P1 IMAD.IADD R5, R100, 0x1, R9.reuse ;  /* 0x0000000164051824 */ /* 0x100fe400078e0209 */
[----:B------:R-:W-:Y:S01]  /*6f90*/  @P1 IMAD.IADD R2, R110, 0x1, R9 ;  /* 0x000000016e021824 */ /* 0x000fe200078e0209 */
[----:B------:R-:W-:Y:S06]  /*6fa0*/  @P0 BRA `(.L_x_104) ;  /* 0x00000000000c0947 */ /* 0x000fec0003800000 */
[----:B--2---:R-:W-:Y:S04]  /*6fb0*/  SHF.L.U32 R0, R167, 0x1f, RZ ;  /* 0x0000001fa7007819 */ /* 0x004fe800000006ff */
[----:B------:R-:W2:Y:S02]  /*6fc0*/  SYNCS.PHASECHK.TRANS64.TRYWAIT P0, [R3+URZ+0x60], R0 ;  /* 0x00006000030075a7 */ /* 0x000ea400080011ff */
[----:B--2---:R-:W-:Y:S05]  /*6fd0*/  @!P0 BRA `(.L_x_105) ;  /* 0x00000048003c8947 */ /* 0x004fea0003800000 */
.L_x_104:
[----:B------:R-:W-:Y:S05]  /*6fe0*/  BSYNC B0 ;  /* 0x0000000000007941 */ /* 0x000fea0003800000 */
.L_x_103:
[----:B------:R-:W-:Y:S01]  /*6ff0*/  ISETP.NE.AND P0, PT, R108, RZ, PT ;  /* 0x000000ff6c00720c */ /* 0x000fe20003f05270 */
[----:B------:R-:W-:Y:S11]  /*7000*/  VIADD R101, R101, 0x1 ;  /* 0x0000000165657836 */ /* 0x000ff60000000000 */
[----:B------:R-:W-:Y:S01]  /*7010*/  @!UPT UIADD3 URZ, UPT, UPT, URZ, URZ, URZ ;  /* 0x000000fffffff290 */ /* 0x000fe2000fffe0ff */
[----:B------:R3:W4:Y:S01]  /*7020*/  @P0 LDS.128 R88, [R4+UR48+0x400] ;  /* 0x0004003004580984 */ /* 0x0007220008000c00 */
[--C-:B--2---:R-:W-:Y:S01]  /*7030*/  @P0 IMAD.IADD R3, R102, 0x1, R5.reuse ;  /* 0x0000000166030824 */ /* 0x104fe200078e0205 */
[C---:B------:R-:W-:Y:S01]  /*7040*/  @P0 IADD3 R0, PT, PT, R110.reuse, R7, RZ ;  /* 0x000000076e000210 */ /* 0x040fe20007ffe0ff */
[C---:B------:R-:W-:Y:S01]  /*7050*/  @P0 IMAD.IADD R6, R110.reuse, 0x1, R5 ;  /* 0x000000016e060824 */ /* 0x040fe200078e0205 */
[----:B------:R3:W2:Y:S02]  /*7060*/  @P0 LDS.128 R96, [R2+0x400] ;  /* 0x0004000002600984 */ /* 0x0006a40000000c00 */
[----:B------:R-:W-:Y:S02]  /*7070*/  @P0 IADD3 R8, PT, PT, R110, R3, RZ ;  /* 0x000000036e080210 */ /* 0x000fe40007ffe0ff */
[----:B------:R3:W1:Y:S04]  /*7080*/  @P0 LDS.128 R104, [R7+0x400] ;  /* 0x0004000007680984 */ /* 0x0006680000000c00 */
[----:B------:R3:W1:Y:S04]  /*7090*/  @P0 LDS.128 R112, [R0+0x400] ;  /* 0x0004000000700984 */ /* 0x0006680000000c00 */
[----:B------:R3:W1:Y:S04]  /*70a0*/  @P0 LDS.128 R120, [R5+0x400] ;  /* 0x0004000005780984 */ /* 0x0006680000000c00 */
[----:B------:R3:W1:Y:S04]  /*70b0*/  @P0 LDS.128 R128, [R6+0x400] ;  /* 0x0004000006800984 */ /* 0x0006680000000c00 */
[----:B------:R3:W1:Y:S04]  /*70c0*/  @P0 LDS.128 R136, [R3+0x400] ;  /* 0x0004000003880984 */ /* 0x0006680000000c00 */
[----:B------:R3:W1:Y:S02]  /*70d0*/  @P0 LDS.128 R144, [R8+0x400] ;  /* 0x0004000008900984 */ /* 0x0006640000000c00 */
.L_x_102:
[----:B------:R-:W-:Y:S05]  /*70e0*/  BSYNC B1 ;  /* 0x0000000000017941 */ /* 0x000fea0003800000 */
.L_x_101:
[----:B---3--:R-:W-:Y:S05]  /*70f0*/  VIADD R3, R80, 0x40 ;  /* 0x0000004050037836 */ /* 0x008fea0000000000 */
[----:B------:R-:W-:Y:S04]  /*7100*/  SHF.R.U32.HI R3, RZ, 0x15, R3 ;  /* 0x00000015ff037819 */ /* 0x000fe80000011603 */
[----:B------:R-:W-:Y:S11]  /*7110*/  LOP3.LUT P0, RZ, R3, 0x3, R162, 0x48, !PT ;  /* 0x0000000303ff7812 */ /* 0x000ff600078048a2 */
[----:B------:R-:W-:Y:S02]  /*7120*/  @!UPT UIADD3 URZ, UPT, UPT, URZ, URZ, URZ ;  /* 0x000000fffffff290 */ /* 0x000fe4000fffe0ff */
[----:B------:R-:W-:Y:S05]  /*7130*/  @!P0 BRA `(.L_x_106) ;  /* 0x0000000000408947 */ /* 0x000fea0003800000 */
[----:B------:R-:W3:Y:S01]  /*7140*/  LDCU.64 UR8, c[0x4][0x70] ;  /* 0x01000e00ff0877ac */ /* 0x000ee20008000a00 */
[----:B------:R-:W-:Y:S01]  /*7150*/  MOV R3, 0x0 ;  /* 0x0000000000037802 */ /* 0x000fe20000000f00 */
[----:B------:R-:W-:Y:S02]  /*7160*/  HFMA2 R12, -RZ, RZ, 0, 5.9604644775390625e-08 ;  /* 0x00000001ff0c7431 */ /* 0x000fe400000001ff */
[----:B------:R-:W-:Y:S02]  /*7170*/  IMAD.MOV.U32 R8, RZ, RZ, 0x192 ;  /* 0x00000192ff087424 */ /* 0x000fe400078e00ff */
[----:B------:R-:W-:Y:S01]  /*7180*/  IMAD.MOV.U32 R13, RZ, RZ, RZ ;  /* 0x000000ffff0d7224 */ /* 0x000fe200078e00ff */
[----:B------:R-:W5:Y:S01]  /*7190*/  LDCU.64 UR6, c[0x4][0x78] ;  /* 0x01000f00ff0677ac */ /* 0x000f620008000a00 */
[----:B------:R-:W1:Y:S01]  /*71a0*/  LDC.64 R2, c[0x4][R3] ;  /* 0x0100000003027b82 */ /* 0x000e620000000a00 */
[----:B------:R-:W2:Y:S01]  /*71b0*/  LDCU.64 UR4, c[0x4][0x10] ;  /* 0x01000200ff0477ac */ /* 0x000ea20008000a00 */
[----:B---3--:R-:W-:Y:S01]  /*71c0*/  MOV R5, UR9 ;  /* 0x0000000900057c02 */ /* 0x008fe20008000f00 */
[----:B------:R-:W-:Y:S01]  /*71d0*/  IMAD.U32 R4, RZ, RZ, UR8 ;  /* 0x00000008ff047e24 */ /* 0x000fe2000f8e00ff */
[----:B-----5:R-:W-:Y:S01]  /*71e0*/  MOV R7, UR7 ;  /* 0x0000000700077c02 */ /* 0x020fe20008000f00 */
[----:B------:R-:W-:Y:S01]  /*71f0*/  IMAD.U32 R6, RZ, RZ, UR6 ;  /* 0x00000006ff067e24 */ /* 0x000fe2000f8e00ff */
[----:B--2---:R-:W-:Y:S01]  /*7200*/  MOV R11, UR5 ;  /* 0x00000005000b7c02 */ /* 0x004fe20008000f00 */
[----:B------:R-:W-:Y:S02]  /*7210*/  IMAD.U32 R10, RZ, RZ, UR4 ;  /* 0x00000004ff0a7e24 */ /* 0x000fe4000f8e00ff */
[----:B------:R-:W-:Y:S07]  /*7220*/  LEPC R20, `(.L_x_106) ;  /* 0x000000001014794e */ /* 0x000fee0000000000 */
[----:B-1--4-:R-:W-:Y:S05]  /*7230*/  CALL.ABS.NOINC R2 ;  /* 0x0000000002007343 */ /* 0x012fea0003c00000 */
.L_x_106:
[----:B------:R-:W-:Y:S05]  /*7240*/  WARPSYNC.ALL ;  /* 0x0000000000007948 */ /* 0x000fea0003800000 */
[----:B------:R-:W-:Y:S01]  /*7250*/  R2UR UR4, R80 ;  /* 0x00000000500472ca */ /* 0x000fe200000e0000 */
[--C-:B----4-:R-:W-:Y:S01]  /*7260*/  HADD2.F32 R82, -RZ, R88.reuse.H0_H0 ;  /* 0x20000058ff527230 */ /* 0x110fe20000004100 */
[----:B------:R-:W-:Y:S01]  /*7270*/  ISETP.NE.AND P6, PT, R176, RZ, PT ;  /* 0x000000ffb000720c */ /* 0x000fe20003fc5270 */
[----:B------:R-:W-:Y:S01]  /*7280*/  HADD2.F32 R83, -RZ, R88.H1_H1 ;  /* 0x30000058ff537230 */ /* 0x000fe20000004100 */
[----:B--2---:R-:W-:Y:S01]  /*7290*/  MOV R0, UR51 ;  /* 0x0000003300007c02 */ /* 0x004fe20008000f00 */
[--C-:B------:R-:W-:Y:S01]  /*72a0*/  HADD2.F32 R84, -RZ, R89.reuse.H0_H0 ;  /* 0x20000059ff547230 */ /* 0x100fe20000004100 */
[----:B------:R-:W-:Y:S01]  /*72b0*/  MOV R85, UR37 ;  /* 0x0000002500557c02 */ /* 0x000fe20008000f00 */
[----:B------:R-:W-:Y:S01]  /*72c0*/  HADD2.F32 R86, -RZ, R89.H1_H1 ;  /* 0x30000059ff567230 */ /* 0x000fe20000004100 */
[----:B------:R-:W-:Y:S01]  /*72d0*/  ISETP.NE.AND P0, PT, R170, RZ, PT ;  /* 0x000000ffaa00720c */ /* 0x000fe20003f05270 */
[----:B------:R-:W-:Y:S04]  /*72e0*/  BSSY.RECONVERGENT B0, `(.L_x_107) ;  /* 0x00000fc000007945 */ /* 0x000fe80003800200 */
[----:B------:R-:W2:Y:S02]  /*72f0*/  LDTM.x64 R4, tmem[UR4+0x40] ;  /* 0x00004004000479ee */ /* 0x000ea40008340000 */
[----:B------:R-:W-:Y:S04]  /*7300*/  @P6 LEA R0, R0, UR48, 0x3 ;  /* 0x0000003000006c11 */ /* 0x000fe8000f8e18ff */
[----:B------:R-:W-:Y:S04]  /*7310*/  @P6 IADD3 R0, PT, PT, R0, 0x80, RZ ;  /* 0x0000008000006810 */ /* 0x000fe80007ffe0ff */
[----:B------:R-:W-:Y:S01]  /*7320*/  @P6 PRMT R85, R85, 0x654, R0 ;  /* 0x0000065455556816 */ /* 0x000fe20000000000 */
[C---:B--2---:R-:W-:Y:S01]  /*7330*/  FMUL R0, R78.reuse, R4 ;  /* 0x000000044e007220 */ /* 0x044fe20000400000 */
[C---:B------:R-:W-:Y:S01]  /*7340*/  FMUL R2, R78.reuse, R5 ;  /* 0x000000054e027220 */ /* 0x040fe20000400000 */
[C---:B------:R-:W-:Y:S01]  /*7350*/  FMUL R3, R78.reuse, R6 ;  /* 0x000000064e037220 */ /* 0x040fe20000400000 */
[C---:B------:R-:W-:Y:S01]  /*7360*/  FMUL R7, R78.reuse, R7 ;  /* 0x000000074e077220 */ /* 0x040fe20000400000 */
[C---:B------:R-:W-:Y:S01]  /*7370*/  FFMA R0, R81.reuse, R82, R0 ;  /* 0x0000005251007223 */ /* 0x040fe20000000000 */
[C---:B------:R-:W-:Y:S01]  /*7380*/  FFMA R2, R81.reuse, R83, R2 ;  /* 0x0000005351027223 */ /* 0x040fe20000000002 */
[--C-:B------:R-:W-:Y:S02]  /*7390*/  HADD2.F32 R83, -RZ, R90.reuse.H0_H0 ;  /* 0x2000005aff537230 */ /* 0x100fe40000004100 */
[C---:B------:R-:W-:Y:S01]  /*73a0*/  FFMA R3, R81.reuse, R84, R3 ;  /* 0x0000005451037223 */ /* 0x040fe20000000003 */
[----:B------:R-:W-:Y:S01]  /*73b0*/  FFMA R7, R81, R86, R7 ;  /* 0x0000005651077223 */ /* 0x000fe20000000007 */
[----:B------:R-:W-:Y:S01]  /*73c0*/  FMUL R4, R78, R8 ;  /* 0x000000084e047220 */ /* 0x000fe20000400000 */
[----:B-1----:R-:W-:Y:S01]  /*73d0*/  F2FP.F16.F32.PACK_AB R92, R2, R0 ;  /* 0x00000000025c723e */ /* 0x002fe200000000ff */
[----:B------:R-:W-:Y:S02]  /*73e0*/  HADD2.F32 R82, -RZ, R90.H1_H1 ;  /* 0x3000005aff527230 */ /* 0x000fe40000004100 */
[C---:B------:R-:W-:Y:S01]  /*73f0*/  FMUL R5, R78.reuse, R9 ;  /* 0x000000094e057220 */ /* 0x040fe20000400000 */
[----:B------:R-:W-:Y:S01]  /*7400*/  F2FP.F16.F32.PACK_AB R93, R7, R3 ;  /* 0x00000003075d723e */ /* 0x000fe200000000ff */
        /* <DEDUP_REMOVED lines=19> */
[----:B------:R1:W-:Y:S01]  /*7540*/  STS.128 [R178+UR48+0x4400], R92 ;  /* 0x0044005cb2007988 */ /* 0x0003e20008000c30 */
        /* <DEDUP_REMOVED lines=8> */
[C---:B------:R-:W-:Y:S01]  /*75d0*/  FMUL R14, R78.reuse, R18 ;  /* 0x000000124e0e7220 */ /* 0x040fe20000400000 */
[----:B------:R-:W-:Y:S01]  /*75e0*/  F2FP.F16.F32.PACK_AB R117, R15, R10 ;  /* 0x0000000a0f75723e */ /* 0x000fe200000000ff */
[C---:B------:R-:W-:Y:S01]  /*75f0*/  FFMA R12, R81.reuse, R3, R12 ;  /* 0x00000003510c7223 */ /* 0x040fe2000000000c */
[--C-:B------:R-:W-:Y:S02]  /*7600*/  HADD2.F32 R3, -RZ, R99.reuse.H0_H0 ;  /* 0x20000063ff037230 */ /* 0x100fe40000004100 */
[C---:B------:R-:W-:Y:S01]  /*7610*/  FFMA R13, R81.reuse, R0, R13 ;  /* 0x00000000510d7223 */ /* 0x040fe2000000000d */
[----:B------:R-:W-:Y:S02]  /*7620*/  HADD2.F32 R2, -RZ, R99.H1_H1 ;  /* 0x30000063ff027230 */ /* 0x000fe40000004100 */
[C---:B------:R-:W-:Y:S01]  /*7630*/  FMUL R19, R78.reuse, R19 ;  /* 0x000000134e137220 */ /* 0x040fe20000400000 */
[--C-:B------:R-:W-:Y:S02]  /*7640*/  HADD2.F32 R83, -RZ, R104.reuse.H0_H0 ;  /* 0x20000068ff537230 */ /* 0x100fe40000004100 */
[----:B------:R-:W-:Y:S01]  /*7650*/  FFMA R14, R81, R3, R14 ;  /* 0x00000003510e7223 */ /* 0x000fe2000000000e */
[----:B------:R-:W-:Y:S01]  /*7660*/  F2FP.F16.F32.PACK_AB R118, R13, R12 ;  /* 0x0000000c0d76723e */ /* 0x000fe200000000ff */
        /* <DEDUP_REMOVED lines=38> */
[C---:B------:R-:W-:Y:S01]  /*78d0*/  FMUL R31, R78.reuse, R31 ;  /* 0x0000001f4e1f7220 */ /* 0x040fe20000400000 */
[----:B------:R3:W-:Y:S01]  /*78e0*/  STS.128 [R177+0x4400], R124 ;  /* 0x0044007cb1007388 */ /* 0x0007e20000000c00 */
[--C-:B------:R-:W-:Y:S02]  /*78f0*/  HADD2.F32 R3, -RZ, R114.reuse.H0_H0 ;  /* 0x20000072ff037230 */ /* 0x100fe40000004100 */
[----:B------:R-:W-:Y:S01]  /*7900*/  FFMA R26, R81, R0, R26 ;  /* 0x00000000511a7223 */ /* 0x000fe2000000001a */
[----:B------:R-:W-:Y:S01]  /*7910*/  HADD2.F32 R0, -RZ, R113.H1_H1 ;  /* 0x30000071ff007230 */ /* 0x000fe20000004100 */
[----:B------:R-:W-:Y:S01]  /*7920*/  F2FP.F16.F32.PACK_AB R132, R25, R24 ;  /* 0x000000181984723e */ /* 0x000fe200000000ff */
[C---:B------:R-:W-:Y:S01]  /*7930*/  FMUL R28, R78.reuse, R32 ;  /* 0x000000204e1c7220 */ /* 0x040fe20000400000 */
[----:B------:R-:W-:Y:S02]  /*7940*/  HADD2.F32 R2, -RZ, R114.H1_H1 ;  /* 0x30000072ff027230 */ /* 0x000fe40000004100 */
[C---:B------:R-:W-:Y:S01]  /*7950*/  FMUL R29, R78.reuse, R33 ;  /* 0x000000214e1d7220 */ /* 0x040fe20000400000 */
[--C-:B------:R-:W-:Y:S02]  /*7960*/  HADD2.F32 R83, -RZ, R115.reuse.H0_H0 ;  /* 0x20000073ff537230 */ /* 0x100fe40000004100 */
[C---:B------:R-:W-:Y:S01]  /*7970*/  FFMA R31, R81.reuse, R0, R31 ;  /* 0x00000000511f7223 */ /* 0x040fe2000000001f */
[C---:B------:R-:W-:Y:S01]  /*7980*/  FFMA R28, R81.reuse, R3, R28 ;  /* 0x00000003511c7223 */ /* 0x040fe2000000001c */
[----:B------:R-:W-:Y:S01]  /*7990*/  FFMA R29, R81, R2, R29 ;  /* 0x00000002511d7223 */ /* 0x000fe2000000001d */
[C---:B------:R-:W-:Y:S01]  /*79a0*/  FMUL R30, R78.reuse, R34 ;  /* 0x000000224e1e7220 */ /* 0x040fe20000400000 */
[----:B------:R-:W-:Y:S01]  /*79b0*/  HADD2.F32 R82, -RZ, R115.H1_H1 ;  /* 0x30000073ff527230 */ /* 0x000fe20000004100 */
[----:B------:R-:W-:Y:S01]  /*79c0*/  F2FP.F16.F32.PACK_AB R133, R31, R26 ;  /* 0x0000001a1f85723e */ /* 0x000fe200000000ff */
        /* <DEDUP_REMOVED lines=16> */
[----:B-1----:R-:W-:Y:S01]  /*7ad0*/  F2FP.F16.F32.PACK_AB R92, R33, R32 ;  /* 0x00000020215c723e */ /* 0x002fe200000000ff */
        /* <DEDUP_REMOVED lines=42> */
[--C-:B------:R-:W-:Y:S02]  /*7d80*/  HADD2.F32 R3, -RZ, R136.reuse.H0_H0 ;  /* 0x20000088ff037230 */ /* 0x100fe40000004100 */
[C---:B------:R-:W-:Y:S01]  /*7d90*/  FFMA R46, R81.reuse, R83, R46 ;  /* 0x00000053512e7223 */ /* 0x040fe2000000002e */
[C---:B------:R-:W-:Y:S01]  /*7da0*/  FMUL R48, R78.reuse, R52 ;  /* 0x000000344e307220 */ /* 0x040fe20000400000 */
        /* <DEDUP_REMOVED lines=17> */
[C---:B------:R-:W-:Y:S01]  /*7ec0*/  FFMA R52, R81.reuse, R0, R52 ;  /* 0x0000000051347223 */ /* 0x040fe20000000034 */
[C---:B------:R-:W-:Y:S01]  /*7ed0*/  FFMA R53, R81.reuse, R2, R53 ;  /* 0x0000000251357223 */ /* 0x040fe20000000035 */
[----:B------:R-:W-:Y:S02]  /*7ee0*/  HADD2.F32 R0, -RZ, R139.H1_H1 ;  /* 0x3000008bff007230 */ /* 0x000fe40000004100 */
[----:B------:R-:W-:Y:S01]  /*7ef0*/  FFMA R54, R81, R3, R54 ;  /* 0x0000000351367223 */ /* 0x000fe20000000036 */
[C---:B------:R-:W-:Y:S01]  /*7f00*/  FMUL R59, R78.reuse, R59 ;  /* 0x0000003b4e3b7220 */ /* 0x040fe20000400000 */
[--C-:B------:R-:W-:Y:S02]  /*7f10*/  HADD2.F32 R3, -RZ, R144.reuse.H0_H0 ;  /* 0x20000090ff037230 */ /* 0x100fe40000004100 */
[C---:B------:R-:W-:Y:S01]  /*7f20*/  FMUL R56, R78.reuse, R60 ;  /* 0x0000003c4e387220 */ /* 0x040fe20000400000 */
[----:B------:R-:W-:Y:S02]  /*7f30*/  HADD2.F32 R2, -RZ, R144.H1_H1 ;  /* 0x30000090ff027230 */ /* 0x000fe40000004100 */
[C---:B------:R-:W-:Y:S01]  /*7f40*/  FMUL R57, R78.reuse, R61 ;  /* 0x0000003d4e397220 */ /* 0x040fe20000400000 */
[--C-:B------:R-:W-:Y:S01]  /*7f50*/  HADD2.F32 R83, -RZ, R145.reuse.H0_H0 ;  /* 0x20000091ff537230 */ /* 0x100fe20000004100 */
[----:B------:R-:W-:Y:S01]  /*7f60*/  F2FP.F16.F32.PACK_AB R118, R45, R44 ;  /* 0x0000002c2d76723e */ /* 0x000fe200000000ff */
[C---:B------:R-:W-:Y:S01]  /*7f70*/  FMUL R58, R78.reuse, R62 ;  /* 0x0000003e4e3a7220 */ /* 0x040fe20000400000 */
[----:B------:R-:W-:Y:S01]  /*7f80*/  F2FP.F16.F32.PACK_AB R119, R51, R46 ;  /* 0x0000002e3377723e */ /* 0x000fe200000000ff */
[C---:B------:R-:W-:Y:S01]  /*7f90*/  FFMA R59, R81.reuse, R0, R59 ;  /* 0x00000000513b7223 */ /* 0x040fe2000000003b */
[C---:B------:R-:W-:Y:S01]  /*7fa0*/  FFMA R56, R81.reuse, R3, R56 ;  /* 0x0000000351387223 */ /* 0x040fe20000000038 */
[----:B------:R-:W-:Y:S02]  /*7fb0*/  HADD2.F32 R0, -RZ, R145.H1_H1 ;  /* 0x30000091ff007230 */ /* 0x000fe40000004100 */
[C---:B------:R-:W-:Y:S01]  /*7fc0*/  FFMA R57, R81.reuse, R2, R57 ;  /* 0x0000000251397223 */ /* 0x040fe20000000039 */
[----:B------:R1:W-:Y:S01]  /*7fd0*/  STS.128 [R182+0x4400], R116 ;  /* 0x00440074b6007388 */ /* 0x0003e20000000c00 */
[C---:B------:R-:W-:Y:S01]  /*7fe0*/  FMUL R63, R78.reuse, R63 ;  /* 0x0000003f4e3f7220 */ /* 0x040fe20000400000 */
[--C-:B------:R-:W-:Y:S02]  /*7ff0*/  HADD2.F32 R3, -RZ, R146.reuse.H0_H0 ;  /* 0x20000092ff037230 */ /* 0x100fe40000004100 */
[C---:B------:R-:W-:Y:S01]  /*8000*/  FFMA R58, R81.reuse, R83, R58 ;  /* 0x00000053513a7223 */ /* 0x040fe2000000003a */
        /* <DEDUP_REMOVED lines=8> */
[----:B---3--:R-:W-:Y:S01]  /*8090*/  F2FP.F16.F32.PACK_AB R124, R49, R48 ;  /* 0x00000030317c723e */ /* 0x008fe200000000ff */
[----:B------:R-:W-:Y:S01]  /*80a0*/  FFMA R60, R81, R3, R60 ;  /* 0x00000003513c7223 */ /* 0x000fe2000000003c */
[----:B------:R-:W-:Y:S01]  /*80b0*/  F2FP.F16.F32.PACK_AB R125, R55, R50 ;  /* 0x00000032377d723e */ /* 0x000fe200000000ff */
[----:B------:R-:W-:Y:S01]  /*80c0*/  FFMA R61, R81, R2, R61 ;  /* 0x00000002513d7223 */ /* 0x000fe2000000003d */
[----:B------:R-:W-:Y:S01]  /*80d0*/  F2FP.F16.F32.PACK_AB R126, R53, R52 ;  /* 0x00000034357e723e */ /* 0x000fe200000000ff */
[----:B------:R-:W-:Y:S01]  /*80e0*/  FFMA R62, R81, R83, R62 ;  /* 0x00000053513e7223 */ /* 0x000fe2000000003e */
[----:B------:R-:W-:Y:S01]  /*80f0*/  F2FP.F16.F32.PACK_AB R127, R59, R54 ;  /* 0x000000363b7f723e */ /* 0x000fe200000000ff */
[----:B------:R-:W-:Y:S01]  /*8100*/  FFMA R67, R81, R82, R67 ;  /* 0x0000005251437223 */ /* 0x000fe20000000043 */
[----:B----4-:R-:W-:Y:S02]  /*8110*/  F2FP.F16.F32.PACK_AB R132, R57, R56 ;  /* 0x000000383984723e */ /* 0x010fe400000000ff */
[----:B------:R-:W-:Y:S01]  /*8120*/  F2FP.F16.F32.PACK_AB R133, R63, R58 ;  /* 0x0000003a3f85723e */ /* 0x000fe200000000ff */
[----:B------:R1:W-:Y:S01]  /*8130*/  STS.128 [R174+0x4400], R124 ;  /* 0x0044007cae007388 */ /* 0x0003e20000000c00 */
[----:B------:R-:W-:Y:S02]  /*8140*/  F2FP.F16.F32.PACK_AB R134, R61, R60 ;  /* 0x0000003c3d86723e */ /* 0x000fe400000000ff */
[----:B------:R-:W-:Y:S02]  /*8150*/  F2FP.F16.F32.PACK_AB R135, R67, R62 ;  /* 0x0000003e4387723e */ /* 0x000fe400000000ff */
[----:B------:R-:W-:Y:S02]  /*8160*/  LEA R0, R101, UR48, 0x3 ;  /* 0x0000003065007c11 */ /* 0x000fe4000f8e18ff */
[----:B------:R-:W-:Y:S01]  /*8170*/  @P6 SHF.L.U32 R3, R167, 0x1f, RZ ;  /* 0x0000001fa7036819 */ /* 0x000fe200000006ff */
        /* <DEDUP_REMOVED lines=9> */
[----:B------:R-:W-:Y:S02]  /*8210*/  UIADD3 UR8, UP0, UPT, UR52, 0x680, URZ ;  /* 0x0000068034087890 */ /* 0x000fe4000ff1e0ff */
[----:B------:R-:W-:Y:S02]  /*8220*/  UIADD3 UR5, UPT, UPT, UR41, 0x40, URZ ;  /* 0x0000004029057890 */ /* 0x000fe4000fffe0ff */
[----:B------:R-:W-:Y:S02]  /*8230*/  UIADD3 UR4, UPT, UPT, UR48, 0x4400, URZ ;  /* 0x0000440030047890 */ /* 0x000fe4000fffe0ff */
[----:B------:R-:W-:Y:S01]  /*8240*/  UIADD3.X UR9, UPT, UPT, URZ, UR53, URZ, UP0, !UPT ;  /* 0x00000035ff097290 */ /* 0x000fe200087fe4ff */
[----:B------:R-:W-:Y:S01]  /*8250*/  UMOV UR6, UR42 ;  /* 0x0000002a00067c82 */ /* 0x000fe20008000000 */
[----:B------:R-:W-:Y:S07]  /*8260*/  UMOV UR7, UR36 ;  /* 0x0000002400077c82 */ /* 0x000fee0008000000 */
[----:B------:R2:W-:Y:S01]  /*8270*/  UTMASTG.3D [UR4], [UR8] ;  /* 0x00000004080073b5 */ /* 0x0005e20008010000 */
[----:B------:R0:W-:Y:S01]  /*8280*/  UTMACMDFLUSH ;  /* 0x00000000000079b7 */ /* 0x0001e20000000000 */
[----:B--2---:R-:W-:Y:S04]  /*8290*/  DEPBAR.LE SB0, 0x1 ;  /* 0x000080400000791a */ /* 0x004fe80000000000 */
.L_x_108:
[----:B------:R-:W-:Y:S05]  /*82a0*/  BSYNC.RECONVERGENT B0 ;  /* 0x0000000000007941 */ /* 0x000fea0003800200 */
.L_x_107:
[----:B------:R-:W-:Y:S01]  /*82b0*/  BAR.SYNC.DEFER_BLOCKING 0x1, 0x80 ;  /* 0x0042000000007b1d */ /* 0x000fe20000010000 */
[----:B------:R-:W-:Y:S04]  /*82c0*/  UIADD3 UR40, UPT, UPT, UR51, 0x1, URZ ;  /* 0x0000000133287890 */ /* 0x000fe8000fffe0ff */
[----:B------:R-:W-:Y:S04]  /*82d0*/  UISETP.NE.AND UP0, UPT, UR40, 0x4, UPT ;  /* 0x000000042800788c */ /* 0x000fe8000bf05270 */
[----:B------:R-:W-:Y:S01]  /*82e0*/  USEL UR40, UR40, URZ, UP0 ;  /* 0x000000ff28287287 */ /* 0x000fe20008000000 */
[----:B------:R2:W-:Y:S01]  /*82f0*/  @P6 SYNCS.ARRIVE.TRANS64.RED.A1T0 RZ, [R85+URZ], RZ ;  /* 0x000000ff55ff69a7 */ /* 0x0005e200081004ff */
[----:B------:R-:W-:Y:S01]  /*8300*/  BSSY B1, `(.L_x_109) ;  /* 0x0000020000017945 */ /* 0x000fe20003800000 */
[----:B------:R-:W3:Y:S02]  /*8310*/  @P6 SYNCS.PHASECHK.TRANS64.TRYWAIT P0, [R0+URZ+0x60], R3 ;  /* 0x00006003000065a7 */ /* 0x000ee400080011ff */
[----:B---3--:R-:W-:Y:S01]  /*8320*/  @P6 SEL R103, RZ, 0x1, !P0 ;  /* 0x00000001ff676807 */ /* 0x008fe20004000000 */
[----:B--2---:R-:W-:Y:S06]  /*8330*/  @!P6 BRA `(.L_x_110) ;  /* 0x000000000070e947 */ /* 0x004fec0003800000 */
        /* <DEDUP_REMOVED lines=9> */
[----:B------:R-:W-:Y:S04]  /*83d0*/  SHF.L.U32 R7, R167, 0x1f, RZ ;  /* 0x0000001fa7077819 */ /* 0x000fe800000006ff */
[----:B------:R-:W2:Y:S02]  /*83e0*/  SYNCS.PHASECHK.TRANS64.TRYWAIT P0, [R0+URZ+0x60], R7 ;  /* 0x00006007000075a7 */ /* 0x000ea400080011ff */
[----:B--2---:R-:W-:Y:S05]  /*83f0*/  @!P0 BRA `(.L_x_113) ;  /* 0x0000003400488947 */ /* 0x004fea0003800000 */
.L_x_112:
[----:B------:R-:W-:Y:S05]  /*8400*/  BSYNC B0 ;  /* 0x0000000000007941 */ /* 0x000fea0003800000 */
.L_x_111:
        /* <DEDUP_REMOVED lines=15> */
.L_x_110:
[----:B------:R-:W-:Y:S05]  /*8500*/  BSYNC B1 ;  /* 0x0000000000017941 */ /* 0x000fea0003800000 */
.L_x_109:
        /* <DEDUP_REMOVED lines=21> */
.L_x_114:
[----:B------:R-:W-:Y:S05]  /*8660*/  WARPSYNC.ALL ;  /* 0x0000000000007948 */ /* 0x000fea0003800000 */
[----:B------:R-:W-:Y:S01]  /*8670*/  R2UR UR4, R80 ;  /* 0x00000000500472ca */ /* 0x000fe200000e0000 */
[--C-:B----4-:R-:W-:Y:S01]  /*8680*/  HADD2.F32 R82, -RZ, R88.reuse.H0_H0 ;  /* 0x20000058ff527230 */ /* 0x110fe20000004100 */
[----:B------:R-:W-:Y:S01]  /*8690*/  ISETP.NE.AND P6, PT, R176, RZ, PT ;  /* 0x000000ffb000720c */ /* 0x000fe20003fc5270 */
[----:B------:R-:W-:Y:S01]  /*86a0*/  HADD2.F32 R83, -RZ, R88.H1_H1 ;  /* 0x30000058ff537230 */ /* 0x000fe20000004100 */
[----:B------:R-:W-:Y:S01]  /*86b0*/  MOV R3, UR40 ;  /* 0x0000002800037c02 */ /* 0x000fe20008000f00 */
[----:B------:R-:W-:Y:S01]  /*86c0*/  BSSY.RECONVERGENT B0, `(.L_x_115) ;  /* 0x0000100000007945 */ /* 0x000fe20003800200 */
[----:B------:R-:W-:Y:S02]  /*86d0*/  MOV R84, UR37 ;  /* 0x0000002500547c02 */ /* 0x000fe40008000f00 */
[----:B------:R-:W-:Y:S05]  /*86e0*/  ISETP.NE.AND P0, PT, R170, RZ, PT ;  /* 0x000000ffaa00720c */ /* 0x000fea0003f05270 */
[----:B------:R-:W3:Y:S02]  /*86f0*/  LDTM.x64 R4, tmem[UR4+0x80] ;  /* 0x00008004000479ee */ /* 0x000ee40008340000 */
[----:B------:R-:W-:Y:S04]  /*8700*/  @P6 LEA R3, R3, UR48, 0x3 ;  /* 0x0000003003036c11 */ /* 0x000fe8000f8e18ff */
[----:B------:R-:W-:Y:S04]  /*8710*/  @P6 IADD3 R3, PT, PT, R3, 0x80, RZ ;  /* 0x0000008003036810 */ /* 0x000fe80007ffe0ff */
[----:B------:R-:W-:Y:S01]  /*8720*/  @P6 PRMT R84, R84, 0x654, R3 ;  /* 0x0000065454546816 */ /* 0x000fe20000000003 */
[C---:B---3--:R-:W-:Y:S01]  /*8730*/  FMUL R0, R78.reuse, R4 ;  /* 0x000000044e007220 */ /* 0x048fe20000400000 */
[C---:B------:R-:W-:Y:S01]  /*8740*/  FMUL R3, R78.reuse, R6 ;  /* 0x000000064e037220 */ /* 0x040fe20000400000 */
[C---:B------:R-:W-:Y:S01]  /*8750*/  FMUL R4, R78.reuse, R8 ;  /* 0x000000084e047220 */ /* 0x040fe20000400000 */
[C---:B------:R-:W-:Y:S01]  /*8760*/  FMUL R6, R78.reuse, R10 ;  /* 0x0000000a4e067220 */ /* 0x040fe20000400000 */
[C---:B------:R-:W-:Y:S01]  /*8770*/  FFMA R0, R81.reuse, R82, R0 ;  /* 0x0000005251007223 */ /* 0x040fe20000000000 */
[C---:B------:R-:W-:Y:S01]  /*8780*/  FMUL R8, R78.reuse, R12 ;  /* 0x0000000c4e087220 */ /* 0x040fe20000400000 */
        /* <DEDUP_REMOVED lines=38> */
[--C-:B------:R-:W-:Y:S02]  /*89f0*/  HADD2.F32 R64, -RZ, R89.reuse.H0_H0 ;  /* 0x20000059ff407230 */ /* 0x100fe40000004100 */
[C---:B------:R-:W-:Y:S01]  /*8a00*/  FMUL R49, R78.reuse, R53 ;  /* 0x000000354e317220 */ /* 0x040fe20000400000 */
[C---:B------:R-:W-:Y:S01]  /*8a10*/  FMUL R62, R78.reuse, R66 ;  /* 0x000000424e3e7220 */ /* 0x040fe20000400000 */
[----:B------:R-:W-:Y:S02]  /*8a20*/  HADD2.F32 R66, -RZ, R89.H1_H1 ;  /* 0x30000059ff427230 */ /* 0x000fe40000004100 */
[C---:B------:R-:W-:Y:S01]  /*8a30*/  FMUL R53, R78.reuse, R57 ;  /* 0x000000394e357220 */ /* 0x040fe20000400000 */
[C---:B------:R-:W-:Y:S01]  /*8a40*/  FMUL R7, R78.reuse, R7 ;  /* 0x000000074e077220 */ /* 0x040fe20000400000 */
[C---:B------:R-:W-:Y:S01]  /*8a50*/  FMUL R57, R78.reuse, R61 ;  /* 0x0000003d4e397220 */ /* 0x040fe20000400000 */
[----:B------:R-:W-:Y:S01]  /*8a60*/  FMUL R61, R78, R65 ;  /* 0x000000414e3d7220 */ /* 0x000fe20000400000 */
[--C-:B------:R-:W-:Y:S02]  /*8a70*/  HADD2.F32 R65, -RZ, R90.reuse.H0_H0 ;  /* 0x2000005aff417230 */ /* 0x100fe40000004100 */
[C---:B------:R-:W-:Y:S01]  /*8a80*/  FFMA R2, R81.reuse, R83, R2 ;  /* 0x0000005351027223 */ /* 0x040fe20000000002 */
[C---:B------:R-:W-:Y:S01]  /*8a90*/  FFMA R3, R81.reuse, R64, R3 ;  /* 0x0000004051037223 */ /* 0x040fe20000000003 */
[----:B------:R-:W-:Y:S02]  /*8aa0*/  HADD2.F32 R64, -RZ, R90.H1_H1 ;  /* 0x3000005aff407230 */ /* 0x000fe40000004100 */
[C---:B------:R-:W-:Y:S01]  /*8ab0*/  FFMA R7, R81.reuse, R66, R7 ;  /* 0x0000004251077223 */ /* 0x040fe20000000007 */
[----:B------:R-:W-:Y:S01]  /*8ac0*/  FFMA R4, R81, R65, R4 ;  /* 0x0000004151047223 */ /* 0x000fe20000000004 */
[--C-:B------:R-:W-:Y:S01]  /*8ad0*/  HADD2.F32 R65, -RZ, R91.reuse.H0_H0 ;  /* 0x2000005bff417230 */ /* 0x100fe20000004100 */
[----:B-1----:R-:W-:Y:S01]  /*8ae0*/  F2FP.F16.F32.PACK_AB R92, R2, R0 ;  /* 0x00000000025c723e */ /* 0x002fe200000000ff */
[----:B------:R-:W-:Y:S01]  /*8af0*/  HADD2.F32 R0, -RZ, R91.H1_H1 ;  /* 0x3000005bff007230 */ /* 0x000fe20000004100 */
[----:B------:R-:W-:Y:S01]  /*8b00*/  F2FP.F16.F32.PACK_AB R93, R7, R3 ;  /* 0x00000003075d723e */ /* 0x000fe200000000ff */
[--C-:B--2---:R-:W-:Y:S02]  /*8b10*/  HADD2.F32 R3, -RZ, R96.reuse.H0_H0 ;  /* 0x20000060ff037230 */ /* 0x104fe40000004100 */
[C---:B------:R-:W-:Y:S01]  /*8b20*/  FMUL R11, R78.reuse, R11 ;  /* 0x0000000b4e0b7220 */ /* 0x040fe20000400000 */
[----:B------:R-:W-:Y:S02]  /*8b30*/  HADD2.F32 R2, -RZ, R96.H1_H1 ;  /* 0x30000060ff027230 */ /* 0x000fe40000004100 */
[C---:B------:R-:W-:Y:S01]  /*8b40*/  FFMA R5, R81.reuse, R64, R5 ;  /* 0x0000004051057223 */ /* 0x040fe20000000005 */
[C---:B------:R-:W-:Y:S01]  /*8b50*/  FFMA R6, R81.reuse, R65, R6 ;  /* 0x0000004151067223 */ /* 0x040fe20000000006 */
[C---:B------:R-:W-:Y:S01]  /*8b60*/  FFMA R11, R81.reuse, R0, R11 ;  /* 0x00000000510b7223 */ /* 0x040fe2000000000b */
[--C-:B------:R-:W-:Y:S02]  /*8b70*/  HADD2.F32 R0, -RZ, R97.reuse.H0_H0 ;  /* 0x20000061ff007230 */ /* 0x100fe40000004100 */
[C---:B------:R-:W-:Y:S01]  /*8b80*/  FFMA R8, R81.reuse, R3, R8 ;  /* 0x0000000351087223 */ /* 0x040fe20000000008 */
[--C-:B------:R-:W-:Y:S02]  /*8b90*/  HADD2.F32 R3, -RZ, R98.reuse.H0_H0 ;  /* 0x20000062ff037230 */ /* 0x100fe40000004100 */
[C---:B------:R-:W-:Y:S01]  /*8ba0*/  FFMA R9, R81.reuse, R2, R9 ;  /* 0x0000000251097223 */ /* 0x040fe20000000009 */
[----:B------:R-:W-:Y:S02]  /*8bb0*/  HADD2.F32 R2, -RZ, R97.H1_H1 ;  /* 0x30000061ff027230 */ /* 0x000fe40000004100 */
[C---:B------:R-:W-:Y:S01]  /*8bc0*/  FMUL R15, R78.reuse, R15 ;  /* 0x0000000f4e0f7220 */ /* 0x040fe20000400000 */
[----:B------:R-:W-:Y:S01]  /*8bd0*/  FFMA R10, R81, R0, R10 ;  /* 0x00000000510a7223 */ /* 0x000fe2000000000a */
[----:B------:R-:W-:Y:S01]  /*8be0*/  HADD2.F32 R0, -RZ, R98.H1_H1 ;  /* 0x30000062ff007230 */ /* 0x000fe20000004100 */
[----:B------:R-:W-:Y:S01]  /*8bf0*/  F2FP.F16.F32.PACK_AB R94, R5, R4 ;  /* 0x00000004055e723e */ /* 0x000fe200000000ff */
[--C-:B------:R-:W-:Y:S02]  /*8c00*/  HADD2.F32 R5, -RZ, R104.reuse.H0_H0 ;  /* 0x20000068ff057230 */ /* 0x100fe40000004100 */
[C---:B------:R-:W-:Y:S01]  /*8c10*/  FFMA R15, R81.reuse, R2, R15 ;  /* 0x00000002510f7223 */ /* 0x040fe2000000000f */
[--C-:B------:R-:W-:Y:S02]  /*8c20*/  HADD2.F32 R2, -RZ, R99.reuse.H1_H1 ;  /* 0x30000063ff027230 */ /* 0x100fe40000004100 */
[C---:B------:R-:W-:Y:S01]  /*8c30*/  FFMA R12, R81.reuse, R3, R12 ;  /* 0x00000003510c7223 */ /* 0x040fe2000000000c */
[----:B------:R-:W-:Y:S02]  /*8c40*/  HADD2.F32 R3, -RZ, R99.H0_H0 ;  /* 0x20000063ff037230 */ /* 0x000fe40000004100 */
[C---:B------:R-:W-:Y:S01]  /*8c50*/  FMUL R19, R78.reuse, R19 ;  /* 0x000000134e137220 */ /* 0x040fe20000400000 */
[----:B------:R-:W-:Y:S02]  /*8c60*/  HADD2.F32 R4, -RZ, R107.H1_H1 ;  /* 0x3000006bff047230 */ /* 0x000fe40000004100 */
[C---:B------:R-:W-:Y:S01]  /*8c70*/  FFMA R13, R81.reuse, R0, R13 ;  /* 0x00000000510d7223 */ /* 0x040fe2000000000d */
[----:B------:R-:W-:Y:S02]  /*8c80*/  HADD2.F32 R0, -RZ, R104.H1_H1 ;  /* 0x30000068ff007230 */ /* 0x000fe40000004100 */
[C---:B------:R-:W-:Y:S01]  /*8c90*/  FFMA R14, R81.reuse, R3, R14 ;  /* 0x00000003510e7223 */ /* 0x040fe2000000000e */
[--C-:B------:R-:W-:Y:S02]  /*8ca0*/  HADD2.F32 R3, -RZ, R106.reuse.H0_H0 ;  /* 0x2000006aff037230 */ /* 0x100fe40000004100 */
[C---:B------:R-:W-:Y:S01]  /*8cb0*/  FFMA R19, R81.reuse, R2, R19 ;  /* 0x0000000251137223 */ /* 0x040fe20000000013 */
[----:B------:R-:W-:Y:S02]  /*8cc0*/  HADD2.F32 R2, -RZ, R105.H0_H0 ;  /* 0x20000069ff027230 */ /* 0x000fe40000004100 */
[C---:B------:R-:W-:Y:S01]  /*8cd0*/  FFMA R16, R81.reuse, R5, R16 ;  /* 0x0000000551107223 */ /* 0x040fe20000000010 */
[----:B------:R-:W-:Y:S02]  /*8ce0*/  HADD2.F32 R5, -RZ, R107.H0_H0 ;  /* 0x2000006bff057230 */ /* 0x000fe40000004100 */
[C---:B------:R-:W-:Y:S01]  /*8cf0*/  FFMA R17, R81.reuse, R0, R17 ;  /* 0x0000000051117223 */ /* 0x040fe20000000011 */
[----:B------:R-:W-:Y:S02]  /*8d00*/  HADD2.F32 R0, -RZ, R105.H1_H1 ;  /* 0x30000069ff007230 */ /* 0x000fe40000004100 */
[C---:B------:R-:W-:Y:S01]  /*8d10*/  FMUL R23, R78.reuse, R23 ;  /* 0x000000174e177220 */ /* 0x040fe20000400000 */
[C---:B------:R-:W-:Y:S01]  /*8d20*/  FFMA R18, R81.reuse, R2, R18 ;  /* 0x0000000251127223 */ /* 0x040fe20000000012 */
[----:B------:R-:W-:Y:S02]  /*8d30*/  HADD2.F32 R2, -RZ, R106.H1_H1 ;  /* 0x3000006aff027230 */ /* 0x000fe40000004100 */
[C---:B------:R-:W-:Y:S01]  /*8d40*/  FMUL R27, R78.reuse, R27 ;  /* 0x0000001b4e1b7220 */ /* 0x040fe20000400000 */
[C---:B------:R-:W-:Y:S01]  /*8d50*/  FFMA R23, R81.reuse, R0, R23 ;  /* 0x0000000051177223 */ /* 0x040fe20000000017 */
[----:B------:R-:W-:Y:S02]  /*8d60*/  HADD2.F32 R0, -RZ, R112.H0_H0 ;  /* 0x20000070ff007230 */ /* 0x000fe40000004100 */
[C---:B------:R-:W-:Y:S01]  /*8d70*/  FFMA R20, R81.reuse, R3, R20 ;  /* 0x0000000351147223 */ /* 0x040fe20000000014 */
[----:B------:R-:W-:Y:S02]  /*8d80*/  HADD2.F32 R3, -RZ, R114.H0_H0 ;  /* 0x20000072ff037230 */ /* 0x000fe40000004100 */
[C---:B------:R-:W-:Y:S01]  /*8d90*/  FFMA R21, R81.reuse, R2, R21 ;  /* 0x0000000251157223 */ /* 0x040fe20000000015 */
[C---:B------:R-:W-:Y:S01]  /*8da0*/  FFMA R22, R81.reuse, R5, R22 ;  /* 0x0000000551167223 */ /* 0x040fe20000000016 */
[C---:B------:R-:W-:Y:S01]  /*8db0*/  FFMA R27, R81.reuse, R4, R27 ;  /* 0x00000004511b7223 */ /* 0x040fe2000000001b */
[C---:B------:R-:W-:Y:S01]  /*8dc0*/  FFMA R24, R81.reuse, R0, R24 ;  /* 0x0000000051187223 */ /* 0x040fe20000000018 */
[----:B------:R-:W-:Y:S02]  /*8dd0*/  HADD2.F32 R2, -RZ, R112.H1_H1 ;  /* 0x30000070ff027230 */ /* 0x000fe40000004100 */
[C---:B------:R-:W-:Y:S01]  /*8de0*/  FMUL R31, R78.reuse, R31 ;  /* 0x0000001f4e1f7220 */ /* 0x040fe20000400000 */
[----:B------:R-:W-:Y:S02]  /*8df0*/  HADD2.F32 R0, -RZ, R113.H0_H0 ;  /* 0x20000071ff007230 */ /* 0x000fe40000004100 */
[C---:B------:R-:W-:Y:S01]  /*8e00*/  FMUL R35, R78.reuse, R35 ;  /* 0x000000234e237220 */ /* 0x040fe20000400000 */
[----:B------:R-:W-:Y:S02]  /*8e10*/  HADD2.F32 R5, -RZ, R115.H0_H0 ;  /* 0x20000073ff057230 */ /* 0x000fe40000004100 */
[C---:B------:R-:W-:Y:S01]  /*8e20*/  FFMA R25, R81.reuse, R2, R25 ;  /* 0x0000000251197223 */ /* 0x040fe20000000019 */
[----:B------:R-:W-:Y:S02]  /*8e30*/  HADD2.F32 R2, -RZ, R114.H1_H1 ;  /* 0x30000072ff027230 */ /* 0x000fe40000004100 */
[----:B------:R-:W-:Y:S01]  /*8e40*/  FFMA R26, R81, R0, R26 ;  /* 0x00000000511a7223 */ /* 0x000fe2000000001a */
[----:B------:R-:W-:Y:S02]  /*8e50*/  HADD2.F32 R0, -RZ, R113.H1_H1 ;  /* 0x30000071ff007230 */ /* 0x000fe40000004100 */
[C---:B------:R-:W-:Y:S01]  /*8e60*/  FMUL R39, R78.reuse, R39 ;  /* 0x000000274e277220 */ /* 0x040fe20000400000 */
[----:B------:R-:W-:Y:S01]  /*8e70*/  HADD2.F32 R4, -RZ, R115.H1_H1 ;  /* 0x30000073ff047230 */ /* 0x000fe20000004100 */
[----:B------:R-:W-:Y:S01]  /*8e80*/  F2FP.F16.F32.PACK_AB R95, R11, R6 ;  /* 0x000000060b5f723e */ /* 0x000fe200000000ff */
[C---:B------:R-:W-:Y:S01]  /*8e90*/  FMUL R43, R78.reuse, R43 ;  /* 0x0000002b4e2b7220 */ /* 0x040fe20000400000 */
[C---:B------:R-:W-:Y:S01]  /*8ea0*/  FFMA R31, R81.reuse, R0, R31 ;  /* 0x00000000511f7223 */ /* 0x040fe2000000001f */
[--C-:B------:R-:W-:Y:S02]  /*8eb0*/  HADD2.F32 R0, -RZ, R120.reuse.H0_H0 ;  /* 0x20000078ff007230 */ /* 0x100fe40000004100 */
[C---:B------:R-:W-:Y:S01]  /*8ec0*/  FFMA R28, R81.reuse, R3, R28 ;  /* 0x00000003511c7223 */ /* 0x040fe2000000001c */
[----:B------:R1:W-:Y:S01]  /*8ed0*/  STS.128 [R178+UR48+0x8400], R92 ;  /* 0x0084005cb2007988 */ /* 0x0003e20008000c30 */
[C---:B------:R-:W-:Y:S01]  /*8ee0*/  FFMA R29, R81.reuse, R2, R29 ;  /* 0x00000002511d7223 */ /* 0x040fe2000000001d */
[C---:B------:R-:W-:Y:S01]  /*8ef0*/  FFMA R30, R81.reuse, R5, R30 ;  /* 0x00000005511e7223 */ /* 0x040fe2000000001e */
[C---:B------:R-:W-:Y:S01]  /*8f00*/  FFMA R35, R81.reuse, R4, R35 ;  /* 0x0000000451237223 */ /* 0x040fe20000000023 */
[----:B------:R-:W-:Y:S02]  /*8f10*/  HADD2.F32 R2, -RZ, R120.H1_H1 ;  /* 0x30000078ff027230 */ /* 0x000fe40000004100 */
[----:B------:R-:W-:Y:S01]  /*8f20*/  FFMA R32, R81, R0, R32 ;  /* 0x0000000051207223 */ /* 0x000fe20000000020 */
[--C-:B------:R-:W-:Y:S01]  /*8f30*/  HADD2.F32 R3, -RZ, R121.reuse.H0_H0 ;  /* 0x20000079ff037230 */ /* 0x100fe20000004100 */
[----:B------:R-:W-:Y:S01]  /*8f40*/  F2FP.F16.F32.PACK_AB R8, R9, R8 ;  /* 0x000000080908723e */ /* 0x000fe200000000ff */
[----:B------:R-:W-:Y:S02]  /*8f50*/  HADD2.F32 R0, -RZ, R121.H1_H1 ;  /* 0x30000079ff007230 */ /* 0x000fe40000004100 */
[C---:B------:R-:W-:Y:S01]  /*8f60*/  FFMA R33, R81.reuse, R2, R33 ;  /* 0x0000000251217223 */ /* 0x040fe20000000021 */
[--C-:B------:R-:W-:Y:S02]  /*8f70*/  HADD2.F32 R5, -RZ, R123.reuse.H0_H0 ;  /* 0x2000007bff057230 */ /* 0x100fe40000004100 */
[C---:B------:R-:W-:Y:S01]  /*8f80*/  FFMA R34, R81.reuse, R3, R34 ;  /* 0x0000000351227223 */ /* 0x040fe20000000022 */
[--C-:B------:R-:W-:Y:S02]  /*8f90*/  HADD2.F32 R3, -RZ, R122.reuse.H0_H0 ;  /* 0x2000007aff037230 */ /* 0x100fe40000004100 */
[----:B------:R-:W-:Y:S01]  /*8fa0*/  FFMA R39, R81, R0, R39 ;  /* 0x0000000051277223 */ /* 0x000fe20000000027 */
[----:B------:R-:W-:Y:S01]  /*8fb0*/  HADD2.F32 R0, -RZ, R122.H1_H1 ;  /* 0x3000007aff007230 */ /* 0x000fe20000004100 */
[----:B------:R-:W-:Y:S01]  /*8fc0*/  F2FP.F16.F32.PACK_AB R9, R15, R10 ;  /* 0x0000000a0f09723e */ /* 0x000fe200000000ff */
[----:B------:R-:W-:Y:S02]  /*8fd0*/  HADD2.F32 R2, -RZ, R123.H1_H1 ;  /* 0x3000007bff027230 */ /* 0x000fe40000004100 */
[C---:B------:R-:W-:Y:S01]  /*8fe0*/  FFMA R36, R81.reuse, R3, R36 ;  /* 0x0000000351247223 */ /* 0x040fe20000000024 */
[--C-:B------:R-:W-:Y:S02]  /*8ff0*/  HADD2.F32 R3, -RZ, R129.reuse.H0_H0 ;  /* 0x20000081ff037230 */ /* 0x100fe40000004100 */
[C---:B------:R-:W-:Y:S01]  /*9000*/  FFMA R37, R81.reuse, R0, R37 ;  /* 0x0000000051257223 */ /* 0x040fe20000000025 */
[C---:B------:R-:W-:Y:S01]  /*9010*/  FFMA R38, R81.reuse, R5, R38 ;  /* 0x0000000551267223 */ /* 0x040fe20000000026 */
[--C-:B------:R-:W-:Y:S02]  /*9020*/  HADD2.F32 R0, -RZ, R128.reuse.H0_H0 ;  /* 0x20000080ff007230 */ /* 0x100fe40000004100 */
[----:B------:R-:W-:Y:S01]  /*9030*/  FFMA R43, R81, R2, R43 ;  /* 0x00000002512b7223 */ /* 0x000fe2000000002b */
[----:B------:R-:W-:Y:S01]  /*9040*/  HADD2.F32 R2, -RZ, R128.H1_H1 ;  /* 0x30000080ff027230 */ /* 0x000fe20000004100 */
[----:B------:R-:W-:Y:S01]  /*9050*/  F2FP.F16.F32.PACK_AB R10, R13, R12 ;  /* 0x0000000c0d0a723e */ /* 0x000fe200000000ff */
[C---:B------:R-:W-:Y:S01]  /*9060*/  FMUL R47, R78.reuse, R47 ;  /* 0x0000002f4e2f7220 */ /* 0x040fe20000400000 */
[----:B------:R-:W-:Y:S01]  /*9070*/  F2FP.F16.F32.PACK_AB R11, R19, R14 ;  /* 0x0000000e130b723e */ /* 0x000fe200000000ff */
[C---:B------:R-:W-:Y:S01]  /*9080*/  FFMA R40, R81.reuse, R0, R40 ;  /* 0x0000000051287223 */ /* 0x040fe20000000028 */
[----:B------:R-:W-:Y:S02]  /*9090*/  HADD2.F32 R0, -RZ, R129.H1_H1 ;  /* 0x30000081ff007230 */ /* 0x000fe40000004100 */
[C---:B------:R-:W-:Y:S01]  /*90a0*/  FFMA R41, R81.reuse, R2, R41 ;  /* 0x0000000251297223 */ /* 0x040fe20000000029 */
[----:B------:R-:W-:Y:S01]  /*90b0*/  FFMA R42, R81, R3, R42 ;  /* 0x00000003512a7223 */ /* 0x000fe2000000002a */
[----:B------:R1:W-:Y:S01]  /*90c0*/  STS.128 [R179+0x8400], R8 ;  /* 0x00840008b3007388 */ /* 0x0003e20000000c00 */
[--C-:B------:R-:W-:Y:S01]  /*90d0*/  HADD2.F32 R3, -RZ, R130.reuse.H0_H0 ;  /* 0x20000082ff037230 */ /* 0x100fe20000004100 */
[----:B------:R-:W-:Y:S01]  /*90e0*/  F2FP.F16.F32.PACK_AB R16, R17, R16 ;  /* 0x000000101110723e */ /* 0x000fe200000000ff */
[----:B------:R-:W-:Y:S01]  /*90f0*/  HADD2.F32 R2, -RZ, R130.H1_H1 ;  /* 0x30000082ff027230 */ /* 0x000fe20000004100 */
[----:B------:R-:W-:Y:S01]  /*9100*/  F2FP.F16.F32.PACK_AB R17, R23, R18 ;  /* 0x000000121711723e */ /* 0x000fe200000000ff */
[----:B------:R-:W-:Y:S01]  /*9110*/  FFMA R47, R81, R0, R47 ;  /* 0x00000000512f7223 */ /* 0x000fe2000000002f */
[--C-:B------:R-:W-:Y:S01]  /*9120*/  HADD2.F32 R5, -RZ, R131.reuse.H0_H0 ;  /* 0x20000083ff057230 */ /* 0x100fe20000004100 */
[----:B------:R-:W-:Y:S01]  /*9130*/  F2FP.F16.F32.PACK_AB R18, R21, R20 ;  /* 0x000000141512723e */ /* 0x000fe200000000ff */
[----:B------:R-:W-:Y:S01]  /*9140*/  HADD2.F32 R0, -RZ, R131.H1_H1 ;  /* 0x30000083ff007230 */ /* 0x000fe20000004100 */
[----:B------:R-:W-:Y:S01]  /*9150*/  F2FP.F16.F32.PACK_AB R19, R27, R22 ;  /* 0x000000161b13723e */ /* 0x000fe200000000ff */
[C---:B------:R-:W-:Y:S01]  /*9160*/  FMUL R51, R78.reuse, R51 ;  /* 0x000000334e337220 */ /* 0x040fe20000400000 */
[C---:B------:R-:W-:Y:S01]  /*9170*/  FFMA R44, R81.reuse, R3, R44 ;  /* 0x00000003512c7223 */ /* 0x040fe2000000002c */
[C---:B------:R-:W-:Y:S01]  /*9180*/  FFMA R45, R81.reuse, R2, R45 ;  /* 0x00000002512d7223 */ /* 0x040fe2000000002d */
[C---:B------:R-:W-:Y:S01]  /*9190*/  FFMA R46, R81.reuse, R5, R46 ;  /* 0x00000005512e7223 */ /* 0x040fe2000000002e */
[----:B------:R1:W-:Y:S01]  /*91a0*/  STS.128 [R177+0x8400], R16 ;  /* 0x00840010b1007388 */ /* 0x0003e20000000c00 */
[----:B------:R-:W-:Y:S01]  /*91b0*/  FFMA R51, R81, R0, R51 ;  /* 0x0000000051337223 */ /* 0x000fe20000000033 */
[--C-:B------:R-:W-:Y:S01]  /*91c0*/  HADD2.F32 R3, -RZ, R136.reuse.H0_H0 ;  /* 0x20000088ff037230 */ /* 0x100fe20000004100 */
[----:B------:R-:W-:Y:S01]  /*91d0*/  F2FP.F16.F32.PACK_AB R24, R25, R24 ;  /* 0x000000181918723e */ /* 0x000fe200000000ff */
[----:B------:R-:W-:Y:S01]  /*91e0*/  HADD2.F32 R0, -RZ, R136.H1_H1 ;  /* 0x30000088ff007230 */ /* 0x000fe20000004100 */
[----:B------:R-:W-:Y:S01]  /*91f0*/  F2FP.F16.F32.PACK_AB R25, R31, R26 ;  /* 0x0000001a1f19723e */ /* 0x000fe200000000ff */
        /* <DEDUP_REMOVED lines=16> */
[----:B------:R-:W-:Y:S01]  /*9300*/  FFMA R52, R81, R0, R52 ;  /* 0x0000000051347223 */ /* 0x000fe20000000034 */
[----:B------:R-:W-:Y:S01]  /*9310*/  F2FP.F16.F32.PACK_AB R35, R43, R38 ;  /* 0x000000262b23723e */ /* 0x000fe200000000ff */
[C---:B------:R-:W-:Y:S01]  /*9320*/  FFMA R53, R81.reuse, R2, R53 ;  /* 0x0000000251357223 */ /* 0x040fe20000000035 */
[----:B------:R-:W-:Y:S01]  /*9330*/  FFMA R54, R81, R3, R54 ;  /* 0x0000000351367223 */ /* 0x000fe20000000036 */
[----:B------:R-:W-:Y:S01]  /*9340*/  HADD2.F32 R0, -RZ, R139.H1_H1 ;  /* 0x3000008bff007230 */ /* 0x000fe20000004100 */
[----:B------:R-:W-:Y:S01]  /*9350*/  F2FP.F16.F32.PACK_AB R40, R41, R40 ;  /* 0x000000282928723e */ /* 0x000fe200000000ff */
[----:B------:R1:W-:Y:S01]  /*9360*/  STS.128 [R175+0x8400], R32 ;  /* 0x00840020af007388 */ /* 0x0003e20000000c00 */
[C---:B------:R-:W-:Y:S01]  /*9370*/  FMUL R59, R78.reuse, R59 ;  /* 0x0000003b4e3b7220 */ /* 0x040fe20000400000 */
[--C-:B------:R-:W-:Y:S01]  /*9380*/  HADD2.F32 R3, -RZ, R144.reuse.H0_H0 ;  /* 0x20000090ff037230 */ /* 0x100fe20000004100 */
[----:B------:R-:W-:Y:S01]  /*9390*/  F2FP.F16.F32.PACK_AB R41, R47, R42 ;  /* 0x0000002a2f29723e */ /* 0x000fe200000000ff */
[----:B------:R-:W-:Y:S01]  /*93a0*/  HADD2.F32 R2, -RZ, R144.H1_H1 ;  /* 0x30000090ff027230 */ /* 0x000fe20000004100 */
[----:B------:R-:W-:Y:S01]  /*93b0*/  F2FP.F16.F32.PACK_AB R42, R45, R44 ;  /* 0x0000002c2d2a723e */ /* 0x000fe200000000ff */
[--C-:B------:R-:W-:Y:S01]  /*93c0*/  HADD2.F32 R5, -RZ, R145.reuse.H0_H0 ;  /* 0x20000091ff057230 */ /* 0x100fe20000004100 */
        /* <DEDUP_REMOVED lines=8> */
[----:B------:R-:W-:Y:S01]  /*9450*/  FFMA R58, R81, R5, R58 ;  /* 0x00000005513a7223 */ /* 0x000fe2000000003a */
[----:B------:R-:W-:Y:S01]  /*9460*/  HADD2.F32 R2, -RZ, R146.H1_H1 ;  /* 0x30000092ff027230 */ /* 0x000fe20000004100 */
[----:B------:R-:W-:Y:S01]  /*9470*/  F2FP.F16.F32.PACK_AB R48, R49, R48 ;  /* 0x000000303130723e */ /* 0x000fe200000000ff */
[--C-:B------:R-:W-:Y:S01]  /*9480*/  HADD2.F32 R5, -RZ, R147.reuse.H0_H0 ;  /* 0x20000093ff057230 */ /* 0x100fe20000004100 */
[----:B------:R-:W-:Y:S01]  /*9490*/  F2FP.F16.F32.PACK_AB R49, R55, R50 ;  /* 0x000000323731723e */ /* 0x000fe200000000ff */
[----:B------:R-:W-:Y:S02]  /*94a0*/  HADD2.F32 R4, -RZ, R147.H1_H1 ;  /* 0x30000093ff047230 */ /* 0x000fe40000004100 */
[----:B------:R-:W-:Y:S01]  /*94b0*/  FFMA R63, R81, R0, R63 ;  /* 0x00000000513f7223 */ /* 0x000fe2000000003f */
[----:B------:R-:W-:Y:S01]  /*94c0*/  FMUL R67, R78, R67 ;  /* 0x000000434e437220 */ /* 0x000fe20000400000 */
[----:B------:R-:W-:Y:S01]  /*94d0*/  F2FP.F16.F32.PACK_AB R50, R53, R52 ;  /* 0x000000343532723e */ /* 0x000fe200000000ff */
[----:B------:R-:W-:Y:S01]  /*94e0*/  FFMA R60, R81, R3, R60 ;  /* 0x00000003513c7223 */ /* 0x000fe2000000003c */
[----:B------:R-:W-:Y:S01]  /*94f0*/  F2FP.F16.F32.PACK_AB R51, R59, R54 ;  /* 0x000000363b33723e */ /* 0x000fe200000000ff */
[C---:B------:R-:W-:Y:S01]  /*9500*/  FFMA R61, R81.reuse, R2, R61 ;  /* 0x00000002513d7223 */ /* 0x040fe2000000003d */
[C---:B------:R-:W-:Y:S01]  /*9510*/  FFMA R62, R81.reuse, R5, R62 ;  /* 0x00000005513e7223 */ /* 0x040fe2000000003e */
[----:B------:R-:W-:Y:S01]  /*9520*/  FFMA R67, R81, R4, R67 ;  /* 0x0000000451437223 */ /* 0x000fe20000000043 */
[----:B------:R-:W-:Y:S01]  /*9530*/  F2FP.F16.F32.PACK_AB R56, R57, R56 ;  /* 0x000000383938723e */ /* 0x000fe200000000ff */
[----:B------:R1:W-:Y:S01]  /*9540*/  STS.128 [R174+0x8400], R48 ;  /* 0x00840030ae007388 */ /* 0x0003e20000000c00 */
[----:B------:R-:W-:Y:S02]  /*9550*/  F2FP.F16.F32.PACK_AB R57, R63, R58 ;  /* 0x0000003a3f39723e */ /* 0x000fe400000000ff */
        /* <DEDUP_REMOVED lines=22> */
.L_x_116:
[----:B------:R-:W-:Y:S05]  /*96c0*/  BSYNC.RECONVERGENT B0 ;  /* 0x0000000000007941 */ /* 0x000fea0003800200 */
.L_x_115:
        /* <DEDUP_REMOVED lines=13> */
[----:B-1----:R-:W-:Y:S04]  /*97a0*/  @P1 IADD3 R9, PT, PT, R101, UR48, RZ ;  /* 0x0000003065091c10 */ /* 0x002fe8000fffe0ff */
[----:B------:R-:W-:Y:S01]  /*97b0*/  @P1 IADD3 R7, PT, PT, R102, R9, RZ ;  /* 0x0000000966071210 */ /* 0x000fe20007ffe0ff */
[--C-:B------:R-:W-:Y:S02]  /*97c0*/  @P1 IMAD.IADD R5, R100, 0x1, R9.reuse ;  /* 0x0000000164051824 */ /* 0x100fe400078e0209 */
[----:B------:R-:W-:Y:S01]  /*97d0*/  @P1 IMAD.IADD R2, R110, 0x1, R9 ;  /* 0x000000016e021824 */ /* 0x000fe200078e0209 */
[----:B------:R-:W-:Y:S06]  /*97e0*/  @P0 BRA `(.L_x_120) ;  /* 0x00000000000c0947 */ /* 0x000fec0003800000 */
[----:B------:R-:W-:Y:S04]  /*97f0*/  SHF.L.U32 R0, R167, 0x1f, RZ ;  /* 0x0000001fa7007819 */ /* 0x000fe800000006ff */
[----:B------:R-:W1:Y:S02]  /*9800*/  SYNCS.PHASECHK.TRANS64.TRYWAIT P0, [R3+URZ+0x60], R0 ;  /* 0x00006000030075a7 */ /* 0x000e6400080011ff */
[----:B-1----:R-:W-:Y:S05]  /*9810*/  @!P0 BRA `(.L_x_121) ;  /* 0x0000002000548947 */ /* 0x002fea0003800000 */
.L_x_120:
[----:B------:R-:W-:Y:S05]  /*9820*/  BSYNC B0 ;  /* 0x0000000000007941 */ /* 0x000fea0003800000 */
.L_x_119:
[----:B------:R-:W-:Y:S11]  /*9830*/  ISETP.NE.AND P0, PT, R108, RZ, PT ;  /* 0x000000ff6c00720c */ /* 0x000ff60003f05270 */
[----:B------:R-:W-:Y:S02]  /*9840*/  @!UPT UIADD3 URZ, UPT, UPT, URZ, URZ, URZ ;  /* 0x000000fffffff290 */ /* 0x000fe4000fffe0ff */
[----:B------:R2:W3:Y:S01]  /*9850*/  @P0 LDS.128 R88, [R101+UR48+0x400] ;  /* 0x0004003065580984 */ /* 0x0004e20008000c00 */
[----:B-1----:R-:W-:Y:S01]  /*9860*/  @P0 IMAD.IADD R3, R102, 0x1, R5 ;  /* 0x0000000166030824 */ /* 0x002fe200078e0205 */
[C---:B------:R-:W-:Y:S01]  /*9870*/  @P0 IADD3 R4, PT, PT, R110.reuse, R5, RZ ;  /* 0x000000056e040210 */ /* 0x040fe20007ffe0ff */
[C---:B------:R-:W-:Y:S01]  /*9880*/  @P0 IMAD.IADD R0, R110.reuse, 0x1, R7 ;  /* 0x000000016e000824 */ /* 0x040fe200078e0207 */
[----:B------:R2:W4:Y:S02]  /*9890*/  @P0 LDS.128 R96, [R2+0x400] ;  /* 0x0004000002600984 */ /* 0x0005240000000c00 */
[----:B------:R-:W-:Y:S02]  /*98a0*/  @P0 IADD3 R110, PT, PT, R110, R3, RZ ;  /* 0x000000036e6e0210 */ /* 0x000fe40007ffe0ff */
[----:B------:R2:W1:Y:S04]  /*98b0*/  @P0 LDS.128 R104, [R7+0x400] ;  /* 0x0004000007680984 */ /* 0x0004680000000c00 */
[----:B------:R2:W1:Y:S04]  /*98c0*/  @P0 LDS.128 R112, [R0+0x400] ;  /* 0x0004000000700984 */ /* 0x0004680000000c00 */
[----:B------:R2:W1:Y:S04]  /*98d0*/  @P0 LDS.128 R120, [R5+0x400] ;  /* 0x0004000005780984 */ /* 0x0004680000000c00 */
[----:B------:R2:W1:Y:S04]  /*98e0*/  @P0 LDS.128 R128, [R4+0x400] ;  /* 0x0004000004800984 */ /* 0x0004680000000c00 */
[----:B------:R2:W1:Y:S04]  /*98f0*/  @P0 LDS.128 R136, [R3+0x400] ;  /* 0x0004000003880984 */ /* 0x0004680000000c00 */
[----:B------:R2:W1:Y:S02]  /*9900*/  @P0 LDS.128 R144, [R110+0x400] ;  /* 0x000400006e900984 */ /* 0x0004640000000c00 */
.L_x_118:
[----:B------:R-:W-:Y:S05]  /*9910*/  BSYNC B1 ;  /* 0x0000000000017941 */ /* 0x000fea0003800000 */
.L_x_117:
[----:B--2---:R-:W-:Y:S05]  /*9920*/  VIADD R3, R80, 0xc0 ;  /* 0x000000c050037836 */ /* 0x004fea0000000000 */
[----:B------:R-:W-:Y:S04]  /*9930*/  SHF.R.U32.HI R3, RZ, 0x15, R3 ;  /* 0x00000015ff037819 */ /* 0x000fe80000011603 */
[----:B------:R-:W-:Y:S11]  /*9940*/  LOP3.LUT P0, RZ, R3, 0x3, R162, 0x48, !PT ;  /* 0x0000000303ff7812 */ /* 0x000ff600078048a2 */
[----:B------:R-:W-:Y:S02]  /*9950*/  @!UPT UIADD3 URZ, UPT, UPT, URZ, URZ, URZ ;  /* 0x000000fffffff290 */ /* 0x000fe4000fffe0ff */
[----:B------:R-:W-:Y:S05]  /*9960*/  @!P0 BRA `(.L_x_122) ;  /* 0x0000000000408947 */ /* 0x000fea0003800000 */
[----:B------:R-:W2:Y:S01]  /*9970*/  LDCU.64 UR8, c[0x4][0x70] ;  /* 0x01000e00ff0877ac */ /* 0x000ea20008000a00 */
[----:B------:R-:W-:Y:S01]  /*9980*/  MOV R3, 0x0 ;  /* 0x0000000000037802 */ /* 0x000fe20000000f00 */
[----:B------:R-:W-:Y:S02]  /*9990*/  HFMA2 R12, -RZ, RZ, 0, 5.9604644775390625e-08 ;  /* 0x00000001ff0c7431 */ /* 0x000fe400000001ff */
[----:B-1----:R-:W-:Y:S02]  /*99a0*/  IMAD.MOV.U32 R8, RZ, RZ, 0x192 ;  /* 0x00000192ff087424 */ /* 0x002fe400078e00ff */
[----:B------:R-:W-:Y:S01]  /*99b0*/  IMAD.MOV.U32 R13, RZ, RZ, RZ ;  /* 0x000000ffff0d7224 */ /* 0x000fe200078e00ff */
[----:B------:R-:W1:Y:S01]  /*99c0*/  LDCU.64 UR6, c[0x4][0x78] ;  /* 0x01000f00ff0677ac */ /* 0x000e620008000a00 */
[----:B------:R-:W3:Y:S01]  /*99d0*/  LDC.64 R2, c[0x4][R3] ;  /* 0x0100000003027b82 */ /* 0x000ee20000000a00 */
[----:B------:R-:W5:Y:S01]  /*99e0*/  LDCU.64 UR4, c[0x4][0x10] ;  /* 0x01000200ff0477ac */ /* 0x000f620008000a00 */
[----:B--2---:R-:W-:Y:S01]  /*99f0*/  MOV R5, UR9 ;  /* 0x0000000900057c02 */ /* 0x004fe20008000f00 */
[----:B------:R-:W-:Y:S01]  /*9a00*/  IMAD.U32 R4, RZ, RZ, UR8 ;  /* 0x00000008ff047e24 */ /* 0x000fe2000f8e00ff */
[----:B-1----:R-:W-:Y:S01]  /*9a10*/  MOV R7, UR7 ;  /* 0x0000000700077c02 */ /* 0x002fe20008000f00 */
[----:B------:R-:W-:Y:S01]  /*9a20*/  IMAD.U32 R6, RZ, RZ, UR6 ;  /* 0x00000006ff067e24 */ /* 0x000fe2000f8e00ff */
[----:B-----5:R-:W-:Y:S01]  /*9a30*/  MOV R11, UR5 ;  /* 0x00000005000b7c02 */ /* 0x020fe20008000f00 */
[----:B------:R-:W-:Y:S02]  /*9a40*/  IMAD.U32 R10, RZ, RZ, UR4 ;  /* 0x00000004ff0a7e24 */ /* 0x000fe4000f8e00ff */
[----:B------:R-:W-:Y:S07]  /*9a50*/  LEPC R20, `(.L_x_122) ;  /* 0x000000001014794e */ /* 0x000fee0000000000 */
[----:B---34-:R-:W-:Y:S05]  /*9a60*/  CALL.ABS.NOINC R2 ;  /* 0x0000000002007343 */ /* 0x018fea0003c00000 */
.L_x_122:
[----:B------:R-:W-:Y:S01]  /*9a70*/  ISETP.NE.AND P0, PT, R170, RZ, PT ;  /* 0x000000ffaa00720c */ /* 0x000fe20003f05270 */
[----:B------:R-:W-:Y:S05]  /*9a80*/  WARPSYNC.ALL ;  /* 0x0000000000007948 */ /* 0x000fea0003800000 */
[----:B------:R-:W-:Y:S01]  /*9a90*/  R2UR UR4, R80 ;  /* 0x00000000500472ca */ /* 0x000fe200000e0000 */
[--C-:B---3--:R-:W-:Y:S01]  /*9aa0*/  HADD2.F32 R82, -RZ, R88.reuse.H0_H0 ;  /* 0x20000058ff527230 */ /* 0x108fe20000004100 */
[----:B------:R-:W-:Y:S01]  /*9ab0*/  R2UR UR5, R87 ;  /* 0x00000000570572ca */ /* 0x000fe200000e0000 */
[----:B------:R-:W-:Y:S01]  /*9ac0*/  HADD2.F32 R84, -RZ, R88.H1_H1 ;  /* 0x30000058ff547230 */ /* 0x000fe20000004100 */
[----:B------:R-:W-:Y:S01]  /*9ad0*/  BSSY.RECONVERGENT B0, `(.L_x_123) ;  /* 0x00000fd000007945 */ /* 0x000fe20003800200 */
[--C-:B------:R-:W-:Y:S02]  /*9ae0*/  HADD2.F32 R83, -RZ, R89.reuse.H0_H0 ;  /* 0x20000059ff537230 */ /* 0x100fe40000004100 */
[----:B------:R-:W-:Y:S02]  /*9af0*/  HADD2.F32 R86, -RZ, R89.H1_H1 ;  /* 0x30000059ff567230 */ /* 0x000fe40000004100 */
[--C-:B------:R-:W-:Y:S02]  /*9b00*/  HADD2.F32 R85, -RZ, R90.reuse.H0_H0 ;  /* 0x2000005aff557230 */ /* 0x100fe40000004100 */
[----:B------:R-:W-:Y:S02]  /*9b10*/  HADD2.F32 R88, -RZ, R90.H1_H1 ;  /* 0x3000005aff587230 */ /* 0x000fe40000004100 */
[----:B-1----:R-:W1:Y:S01]  /*9b20*/  LDTM.x64 R4, tmem[UR4+0xc0] ;  /* 0x0000c004000479ee */ /* 0x002e620008340000 */
[----:B------:R-:W-:Y:S01]  /*9b30*/  NOP ;  /* 0x0000000000007918 */ /* 0x000fe20000000000 */
[----:B------:R-:W-:Y:S01]  /*9b40*/  UIADD3 UR5, UPT, UPT, UR5, 0xe0, URZ ;  /* 0x000000e005057890 */ /* 0x000fe2000fffe0ff */
[--C-:B------:R-:W-:Y:S02]  /*9b50*/  HADD2.F32 R87, -RZ, R91.reuse.H0_H0 ;  /* 0x2000005bff577230 */ /* 0x100fe40000004100 */
[----:B------:R-:W-:Y:S01]  /*9b60*/  HADD2.F32 R90, -RZ, R91.H1_H1 ;  /* 0x3000005bff5a7230 */ /* 0x000fe20000004100 */
[----:B------:R-:W-:Y:S01]  /*9b70*/  UPRMT UR5, UR37, 0x654, UR5 ;  /* 0x0000065425057896 */ /* 0x000fe20008000005 */
[--C-:B----4-:R-:W-:Y:S02]  /*9b80*/  HADD2.F32 R89, -RZ, R96.reuse.H0_H0 ;  /* 0x20000060ff597230 */ /* 0x110fe40000004100 */
[----:B------:R-:W-:Y:S02]  /*9b90*/  HADD2.F32 R91, -RZ, R96.H1_H1 ;  /* 0x30000060ff5b7230 */ /* 0x000fe40000004100 */
[--C-:B------:R-:W-:Y:S02]  /*9ba0*/  HADD2.F32 R92, -RZ, R97.reuse.H0_H0 ;  /* 0x20000061ff5c7230 */ /* 0x100fe40000004100 */
[----:B------:R-:W-:Y:S02]  /*9bb0*/  HADD2.F32 R94, -RZ, R97.H1_H1 ;  /* 0x30000061ff5e7230 */ /* 0x000fe40000004100 */
[----:B-1----:R-:W-:Y:S01]  /*9bc0*/  SYNCS.ARRIVE.TRANS64.RED.A1T0 RZ, [UR5], RZ ;  /* 0x000000ffffff79a7 */ /* 0x002fe20008100405 */
[--C-:B------:R-:W-:Y:S02]  /*9bd0*/  HADD2.F32 R93, -RZ, R98.reuse.H0_H0 ;  /* 0x20000062ff5d7230 */ /* 0x100fe40000004100 */
[----:B------:R-:W-:Y:S02]  /*9be0*/  HADD2.F32 R96, -RZ, R98.H1_H1 ;  /* 0x30000062ff607230 */ /* 0x000fe40000004100 */
[--C-:B------:R-:W-:Y:S02]  /*9bf0*/  HADD2.F32 R95, -RZ, R99.reuse.H0_H0 ;  /* 0x20000063ff5f7230 */ /* 0x100fe40000004100 */
[----:B------:R-:W-:Y:S02]  /*9c00*/  HADD2.F32 R98, -RZ, R99.H1_H1 ;  /* 0x30000063ff627230 */ /* 0x000fe40000004100 */
[C---:B------:R-:W-:Y:S01]  /*9c10*/  FMUL R4, R78.reuse, R4 ;  /* 0x000000044e047220 */ /* 0x040fe20000400000 */
[C---:B------:R-:W-:Y:S01]  /*9c20*/  FMUL R5, R78.reuse, R5 ;  /* 0x000000054e057220 */ /* 0x040fe20000400000 */
[C---:B------:R-:W-:Y:S01]  /*9c30*/  FMUL R6, R78.reuse, R6 ;  /* 0x000000064e067220 */ /* 0x040fe20000400000 */
[C---:B------:R-:W-:Y:S01]  /*9c40*/  FMUL R7, R78.reuse, R7 ;  /* 0x000000074e077220 */ /* 0x040fe20000400000 */
[C---:B------:R-:W-:Y:S01]  /*9c50*/  FFMA R4, R81.reuse, R82, R4 ;  /* 0x0000005251047223 */ /* 0x040fe20000000004 */
[C---:B------:R-:W-:Y:S01]  /*9c60*/  FFMA R5, R81.reuse, R84, R5 ;  /* 0x0000005451057223 */ /* 0x040fe20000000005 */
[C---:B------:R-:W-:Y:S01]  /*9c70*/  FFMA R6, R81.reuse, R83, R6 ;  /* 0x0000005351067223 */ /* 0x040fe20000000006 */
[----:B------:R-:W-:Y:S01]  /*9c80*/  FFMA R7, R81, R86, R7 ;  /* 0x0000005651077223 */ /* 0x000fe20000000007 */
[C---:B------:R-:W-:Y:S01]  /*9c90*/  FMUL R8, R78.reuse, R8 ;  /* 0x000000084e087220 */ /* 0x040fe20000400000 */
[C---:B------:R-:W-:Y:S01]  /*9ca0*/  FMUL R9, R78.reuse, R9 ;  /* 0x000000094e097220 */ /* 0x040fe20000400000 */
[----:B------:R-:W-:Y:S01]  /*9cb0*/  F2FP.F16.F32.PACK_AB R4, R5, R4 ;  /* 0x000000040504723e */ /* 0x000fe200000000ff */
[C---:B------:R-:W-:Y:S01]  /*9cc0*/  FMUL R10, R78.reuse, R10 ;  /* 0x0000000a4e0a7220 */ /* 0x040fe20000400000 */
[----:B------:R-:W-:Y:S01]  /*9cd0*/  F2FP.F16.F32.PACK_AB R5, R7, R6 ;  /* 0x000000060705723e */ /* 0x000fe200000000ff */
[C---:B------:R-:W-:Y:S01]  /*9ce0*/  FFMA R8, R81.reuse, R85, R8 ;  /* 0x0000005551087223 */ /* 0x040fe20000000008 */
[C---:B------:R-:W-:Y:S01]  /*9cf0*/  FFMA R9, R81.reuse, R88, R9 ;  /* 0x0000005851097223 */ /* 0x040fe20000000009 */
[----:B------:R-:W-:Y:S01]  /*9d00*/  FFMA R10, R81, R87, R10 ;  /* 0x00000057510a7223 */ /* 0x000fe2000000000a */
[C---:B------:R-:W-:Y:S01]  /*9d10*/  FMUL R11, R78.reuse, R11 ;  /* 0x0000000b4e0b7220 */ /* 0x040fe20000400000 */
[C---:B------:R-:W-:Y:S01]  /*9d20*/  FMUL R0, R78.reuse, R12 ;  /* 0x0000000c4e007220 */ /* 0x040fe20000400000 */
[C---:B------:R-:W-:Y:S01]  /*9d30*/  FMUL R2, R78.reuse, R13 ;  /* 0x0000000d4e027220 */ /* 0x040fe20000400000 */
[----:B------:R-:W-:Y:S01]  /*9d40*/  F2FP.F16.F32.PACK_AB R6, R9, R8 ;  /* 0x000000080906723e */ /* 0x000fe200000000ff */
[C---:B------:R-:W-:Y:S01]  /*9d50*/  FFMA R11, R81.reuse, R90, R11 ;  /* 0x0000005a510b7223 */ /* 0x040fe2000000000b */
[C---:B------:R-:W-:Y:S01]  /*9d60*/  FFMA R0, R81.reuse, R89, R0 ;  /* 0x0000005951007223 */ /* 0x040fe20000000000 */
[----:B------:R-:W-:Y:S01]  /*9d70*/  FFMA R2, R81, R91, R2 ;  /* 0x0000005b51027223 */ /* 0x000fe20000000002 */
[C---:B------:R-:W-:Y:S01]  /*9d80*/  FMUL R3, R78.reuse, R14 ;  /* 0x0000000e4e037220 */ /* 0x040fe20000400000 */
[C---:B------:R-:W-:Y:S01]  /*9d90*/  FMUL R15, R78.reuse, R15 ;  /* 0x0000000f4e0f7220 */ /* 0x040fe20000400000 */
[----:B------:R-:W-:Y:S01]  /*9da0*/  F2FP.F16.F32.PACK_AB R7, R11, R10 ;  /* 0x0000000a0b07723e */ /* 0x000fe200000000ff */
[----:B------:R-:W-:Y:S01]  /*9db0*/  FMUL R12, R78, R16 ;  /* 0x000000104e0c7220 */ /* 0x000fe20000400000 */
[----:B------:R-:W-:Y:S01]  /*9dc0*/  F2FP.F16.F32.PACK_AB R8, R2, R0 ;  /* 0x000000000208723e */ /* 0x000fe200000000ff */
[C---:B------:R-:W-:Y:S01]  /*9dd0*/  FFMA R3, R81.reuse, R92, R3 ;  /* 0x0000005c51037223 */ /* 0x040fe20000000003 */
[C---:B------:R-:W-:Y:S01]  /*9de0*/  FFMA R15, R81.reuse, R94, R15 ;  /* 0x0000005e510f7223 */ /* 0x040fe2000000000f */
[----:B------:R1:W-:Y:S01]  /*9df0*/  STS.128 [R178+UR48+0xc400], R4 ;  /* 0x00c40004b2007988 */ /* 0x0003e20008000c30 */
[----:B------:R-:W-:Y:S01]  /*9e00*/  FFMA R12, R81, R93, R12 ;  /* 0x0000005d510c7223 */ /* 0x000fe2000000000c */
[C---:B------:R-:W-:Y:S01]  /*9e10*/  FMUL R13, R78.reuse, R17 ;  /* 0x000000114e0d7220 */ /* 0x040fe20000400000 */
[C---:B------:R-:W-:Y:S01]  /*9e20*/  FMUL R14, R78.reuse, R18 ;  /* 0x000000124e0e7220 */ /* 0x040fe20000400000 */
[----:B------:R-:W-:Y:S01]  /*9e30*/  F2FP.F16.F32.PACK_AB R9, R15, R3 ;  /* 0x000000030f09723e */ /* 0x000fe200000000ff */
[--C-:B------:R-:W-:Y:S02]  /*9e40*/  HADD2.F32 R97, -RZ, R104.reuse.H0_H0 ;  /* 0x20000068ff617230 */ /* 0x100fe40000004100 */
[C---:B------:R-:W-:Y:S01]  /*9e50*/  FFMA R13, R81.reuse, R96, R13 ;  /* 0x00000060510d7223 */ /* 0x040fe2000000000d */
[----:B------:R-:W-:Y:S01]  /*9e60*/  FFMA R14, R81, R95, R14 ;  /* 0x0000005f510e7223 */ /* 0x000fe2000000000e */
[C---:B------:R-:W-:Y:S01]  /*9e70*/  FMUL R19, R78.reuse, R19 ;  /* 0x000000134e137220 */ /* 0x040fe20000400000 */
[----:B------:R-:W-:Y:S02]  /*9e80*/  HADD2.F32 R100, -RZ, R104.H1_H1 ;  /* 0x30000068ff647230 */ /* 0x000fe40000004100 */
[C---:B------:R-:W-:Y:S01]  /*9e90*/  FMUL R16, R78.reuse, R20 ;  /* 0x000000144e107220 */ /* 0x040fe20000400000 */
[----:B------:R-:W-:Y:S01]  /*9ea0*/  F2FP.F16.F32.PACK_AB R10, R13, R12 ;  /* 0x0000000c0d0a723e */ /* 0x000fe200000000ff */
[C---:B------:R-:W-:Y:S01]  /*9eb0*/  FFMA R19, R81.reuse, R98, R19 ;  /* 0x0000006251137223 */ /* 0x040fe20000000013 */
[--C-:B------:R-:W-:Y:S02]  /*9ec0*/  HADD2.F32 R99, -RZ, R105.reuse.H0_H0 ;  /* 0x20000069ff637230 */ /* 0x100fe40000004100 */
[----:B------:R-:W-:Y:S01]  /*9ed0*/  FFMA R16, R81, R97, R16 ;  /* 0x0000006151107223 */ /* 0x000fe20000000010 */
[C---:B------:R-:W-:Y:S01]  /*9ee0*/  FMUL R17, R78.reuse, R21 ;  /* 0x000000154e117220 */ /* 0x040fe20000400000 */
[----:B------:R-:W-:Y:S01]  /*9ef0*/  HADD2.F32 R102, -RZ, R105.H1_H1 ;  /* 0x30000069ff667230 */ /* 0x000fe20000004100 */
[----:B------:R-:W-:Y:S01]  /*9f00*/  F2FP.F16.F32.PACK_AB R11, R19, R14 ;  /* 0x0000000e130b723e */ /* 0x000fe200000000ff */
[C---:B------:R-:W-:Y:S01]  /*9f10*/  FMUL R18, R78.reuse, R22 ;  /* 0x000000164e127220 */ /* 0x040fe20000400000 */
[C---:B------:R-:W-:Y:S01]  /*9f20*/  FFMA R17, R81.reuse, R100, R17 ;  /* 0x0000006451117223 */ /* 0x040fe20000000011 */
[--C-:B------:R-:W-:Y:S02]  /*9f30*/  HADD2.F32 R101, -RZ, R106.reuse.H0_H0 ;  /* 0x2000006aff657230 */ /* 0x100fe40000004100 */
[C---:B------:R-:W-:Y:S01]  /*9f40*/  FMUL R23, R78.reuse, R23 ;  /* 0x000000174e177220 */ /* 0x040fe20000400000 */
[----:B------:R1:W-:Y:S01]  /*9f50*/  STS.128 [R179+0xc400], R8 ;  /* 0x00c40008b3007388 */ /* 0x0003e20000000c00 */
[----:B------:R-:W-:Y:S01]  /*9f60*/  FFMA R18, R81, R99, R18 ;  /* 0x0000006351127223 */ /* 0x000fe20000000012 */
[----:B------:R-:W-:Y:S01]  /*9f70*/  F2FP.F16.F32.PACK_AB R16, R17, R16 ;  /* 0x000000101110723e */ /* 0x000fe200000000ff */
[----:B------:R-:W-:Y:S01]  /*9f80*/  FFMA R23, R81, R102, R23 ;  /* 0x0000006651177223 */ /* 0x000fe20000000017 */
[----:B------:R-:W-:Y:S02]  /*9f90*/  HADD2.F32 R104, -RZ, R106.H1_H1 ;  /* 0x3000006aff687230 */ /* 0x000fe40000004100 */
[C---:B------:R-:W-:Y:S01]  /*9fa0*/  FMUL R20, R78.reuse, R24 ;  /* 0x000000184e147220 */ /* 0x040fe20000400000 */
[--C-:B------:R-:W-:Y:S02]  /*9fb0*/  HADD2.F32 R103, -RZ, R107.reuse.H0_H0 ;  /* 0x2000006bff677230 */ /* 0x100fe40000004100 */
[C---:B------:R-:W-:Y:S01]  /*9fc0*/  FMUL R21, R78.reuse, R25 ;  /* 0x000000194e157220 */ /* 0x040fe20000400000 */
[----:B------:R-:W-:Y:S01]  /*9fd0*/  F2FP.F16.F32.PACK_AB R17, R23, R18 ;  /* 0x000000121711723e */ /* 0x000fe200000000ff */
[C---:B------:R-:W-:Y:S01]  /*9fe0*/  FFMA R20, R81.reuse, R101, R20 ;  /* 0x0000006551147223 */ /* 0x040fe20000000014 */
[----:B------:R-:W-:Y:S02]  /*9ff0*/  HADD2.F32 R106, -RZ, R107.H1_H1 ;  /* 0x3000006bff6a7230 */ /* 0x000fe40000004100 */
[----:B------:R-:W-:Y:S01]  /*a000*/  FFMA R21, R81, R104, R21 ;  /* 0x0000006851157223 */ /* 0x000fe20000000015 */
[C---:B------:R-:W-:Y:S01]  /*a010*/  FMUL R22, R78.reuse, R26 ;  /* 0x0000001a4e167220 */ /* 0x040fe20000400000 */
[--C-:B------:R-:W-:Y:S02]  /*a020*/  HADD2.F32 R105, -RZ, R112.reuse.H0_H0 ;  /* 0x20000070ff697230 */ /* 0x100fe40000004100 */
[C---:B------:R-:W-:Y:S01]  /*a030*/  FMUL R27, R78.reuse, R27 ;  /* 0x0000001b4e1b7220 */ /* 0x040fe20000400000 */
[----:B------:R-:W-:Y:S01]  /*a040*/  HADD2.F32 R108, -RZ, R112.H1_H1 ;  /* 0x30000070ff6c7230 */ /* 0x000fe20000004100 */
[----:B------:R-:W-:Y:S01]  /*a050*/  F2FP.F16.F32.PACK_AB R18, R21, R20 ;  /* 0x000000141512723e */ /* 0x000fe200000000ff */
[C---:B------:R-:W-:Y:S01]  /*a060*/  FFMA R22, R81.reuse, R103, R22 ;  /* 0x0000006751167223 */ /* 0x040fe20000000016 */
        /* <DEDUP_REMOVED lines=9> */
[--C-:B------:R-:W-:Y:S01]  /*a100*/  HADD2.F32 R109, -RZ, R114.reuse.H0_H0 ;  /* 0x20000072ff6d7230 */ /* 0x100fe20000004100 */
[----:B------:R1:W-:Y:S01]  /*a110*/  STS.128 [R177+0xc400], R16 ;  /* 0x00c40010b1007388 */ /* 0x0003e20000000c00 */
        /* <DEDUP_REMOVED lines=69> */
[C---:B------:R-:W-:Y:S01]  /*a570*/  FFMA R45, R81.reuse, R128, R45 ;  /* 0x00000080512d7223 */ /* 0x040fe2000000002d */
[C---:B------:R-:W-:Y:S01]  /*a580*/  FMUL R46, R78.reuse, R50 ;  /* 0x000000324e2e7220 */ /* 0x040fe20000400000 */
[--C-:B------:R-:W-:Y:S02]  /*a590*/  HADD2.F32 R129, -RZ, R136.reuse.H0_H0 ;  /* 0x20000088ff817230 */ /* 0x100fe40000004100 */
[C---:B------:R-:W-:Y:S01]  /*a5a0*/  FMUL R51, R78.reuse, R51 ;  /* 0x000000334e337220 */ /* 0x040fe20000400000 */
[----:B------:R-:W-:Y:S02]  /*a5b0*/  HADD2.F32 R132, -RZ, R136.H1_H1 ;  /* 0x30000088ff847230 */ /* 0x000fe40000004100 */
[C---:B------:R-:W-:Y:S01]  /*a5c0*/  FMUL R48, R78.reuse, R52 ;  /* 0x000000344e307220 */ /* 0x040fe20000400000 */
[--C-:B------:R-:W-:Y:S02]  /*a5d0*/  HADD2.F32 R131, -RZ, R137.reuse.H0_H0 ;  /* 0x20000089ff837230 */ /* 0x100fe40000004100 */
[C---:B------:R-:W-:Y:S01]  /*a5e0*/  FMUL R49, R78.reuse, R53 ;  /* 0x000000354e317220 */ /* 0x040fe20000400000 */
[C---:B------:R-:W-:Y:S01]  /*a5f0*/  FFMA R46, R81.reuse, R127, R46 ;  /* 0x0000007f512e7223 */ /* 0x040fe2000000002e */
[----:B------:R-:W-:Y:S02]  /*a600*/  HADD2.F32 R134, -RZ, R137.H1_H1 ;  /* 0x30000089ff867230 */ /* 0x000fe40000004100 */
[C---:B------:R-:W-:Y:S01]  /*a610*/  FMUL R50, R78.reuse, R54 ;  /* 0x000000364e327220 */ /* 0x040fe20000400000 */
[C---:B------:R-:W-:Y:S01]  /*a620*/  FFMA R51, R81.reuse, R130, R51 ;  /* 0x0000008251337223 */ /* 0x040fe20000000033 */
        /* <DEDUP_REMOVED lines=11> */
[----:B------:R-:W-:Y:S01]  /*a6e0*/  FFMA R55, R81, R134, R55 ;  /* 0x0000008651377223 */ /* 0x000fe20000000037 */
[--C-:B------:R-:W-:Y:S02]  /*a6f0*/  HADD2.F32 R137, -RZ, R144.reuse.H0_H0 ;  /* 0x20000090ff897230 */ /* 0x100fe40000004100 */
[C---:B------:R-:W-:Y:S01]  /*a700*/  FMUL R59, R78.reuse, R59 ;  /* 0x0000003b4e3b7220 */ /* 0x040fe20000400000 */
[----:B------:R-:W-:Y:S01]  /*a710*/  F2FP.F16.F32.PACK_AB R42, R45, R44 ;  /* 0x0000002c2d2a723e */ /* 0x000fe200000000ff */
[----:B------:R-:W-:Y:S01]  /*a720*/  FFMA R52, R81, R133, R52 ;  /* 0x0000008551347223 */ /* 0x000fe20000000034 */
[----:B------:R-:W-:Y:S01]  /*a730*/  F2FP.F16.F32.PACK_AB R43, R51, R46 ;  /* 0x0000002e332b723e */ /* 0x000fe200000000ff */
[----:B------:R-:W-:Y:S02]  /*a740*/  HADD2.F32 R140, -RZ, R144.H1_H1 ;  /* 0x30000090ff8c7230 */ /* 0x000fe40000004100 */
[C---:B------:R-:W-:Y:S01]  /*a750*/  FMUL R56, R78.reuse, R60 ;  /* 0x0000003c4e387220 */ /* 0x040fe20000400000 */
[C---:B------:R-:W-:Y:S01]  /*a760*/  FFMA R53, R81.reuse, R136, R53 ;  /* 0x0000008851357223 */ /* 0x040fe20000000035 */
[--C-:B------:R-:W-:Y:S01]  /*a770*/  HADD2.F32 R139, -RZ, R145.reuse.H0_H0 ;  /* 0x20000091ff8b7230 */ /* 0x100fe20000004100 */
[----:B------:R1:W-:Y:S01]  /*a780*/  STS.128 [R182+0xc400], R40 ;  /* 0x00c40028b6007388 */ /* 0x0003e20000000c00 */
        /* <DEDUP_REMOVED lines=15> */
[----:B------:R-:W-:Y:S02]  /*a880*/  HADD2.F32 R146, -RZ, R147.H1_H1 ;  /* 0x30000093ff927230 */ /* 0x000fe40000004100 */
[C---:B------:R-:W-:Y:S01]  /*a890*/  FMUL R62, R78.reuse, R66 ;  /* 0x000000424e3e7220 */ /* 0x040fe20000400000 */
[----:B------:R-:W-:Y:S01]  /*a8a0*/  F2FP.F16.F32.PACK_AB R49, R55, R50 ;  /* 0x000000323731723e */ /* 0x000fe200000000ff */
        /* <DEDUP_REMOVED lines=31> */
.L_x_124:
[----:B------:R-:W-:Y:S05]  /*aaa0*/  BSYNC.RECONVERGENT B0 ;  /* 0x0000000000007941 */ /* 0x000fea0003800200 */
.L_x_123:
[----:B------:R-:W-:Y:S01]  /*aab0*/  BAR.SYNC.DEFER_BLOCKING 0x1, 0x80 ;  /* 0x0042000000007b1d */ /* 0x000fe20000010000 */
[----:B------:R-:W-:Y:S01]  /*aac0*/  UISETP.NE.AND UP0, UPT, UR49, -0x4, UPT ;  /* 0xfffffffc3100788c */ /* 0x000fe2000bf05270 */
[----:B------:R-:W-:Y:S08]  /*aad0*/  IADD3 R76, PT, PT, R76, 0x1, RZ ;  /* 0x000000014c4c7810 */ /* 0x000ff00007ffe0ff */
[----:B------:R-:W-:Y:S05]  /*aae0*/  BRA.U !UP0, `(.L_x_125) ;  /* 0x0000000108287547 */ /* 0x000fea000b800000 */
[----:B------:R-:W-:Y:S01]  /*aaf0*/  ISETP.NE.AND P0, PT, R176, RZ, PT ;  /* 0x000000ffb000720c */ /* 0x000fe20003f05270 */
[----:B------:R-:W-:Y:S01]  /*ab00*/  IMAD.U32 R3, RZ, RZ, UR51 ;  /* 0x00000033ff037e24 */ /* 0x000fe2000f8e00ff */
[----:B------:R-:W-:Y:S01]  /*ab10*/  UIADD3 UR51, UPT, UPT, UR51, 0x1, URZ ;  /* 0x0000000133337890 */ /* 0x000fe2000fffe0ff */
[----:B------:R-:W-:Y:S03]  /*ab20*/  IMAD.U32 R0, RZ, RZ, UR37 ;  /* 0x00000025ff007e24 */ /* 0x000fe6000f8e00ff */
[----:B------:R-:W-:Y:S04]  /*ab30*/  UISETP.NE.AND UP0, UPT, UR51, 0x4, UPT ;  /* 0x000000043300788c */ /* 0x000fe8000bf05270 */
[----:B------:R-:W-:Y:S03]  /*ab40*/  USEL UR51, UR51, URZ, UP0 ;  /* 0x000000ff33337287 */ /* 0x000fe60008000000 */
[----:B------:R-:W-:Y:S05]  /*ab50*/  @P0 LEA R3, R3, UR48, 0x3 ;  /* 0x0000003003030c11 */ /* 0x000fea000f8e18ff */
[----:B------:R-:W-:Y:S05]  /*ab60*/  @P0 VIADD R3, R3, 0x80 ;  /* 0x0000008003030836 */ /* 0x000fea0000000000 */
[----:B------:R-:W-:Y:S04]  /*ab70*/  @P0 PRMT R0, R0, 0x654, R3 ;  /* 0x0000065400000816 */ /* 0x000fe80000000003 */
[----:B------:R2:W-:Y:S03]  /*ab80*/  @P0 SYNCS.ARRIVE.TRANS64.RED.A1T0 RZ, [R0+URZ], RZ ;  /* 0x000000ff00ff09a7 */ /* 0x0005e600081004ff */
.L_x_125:
[----:B------:R-:W-:Y:S01]  /*ab90*/  ISETP.NE.AND P2, PT, R171, RZ, PT ;  /* 0x000000ffab00720c */ /* 0x000fe20003f45270 */
[----:B------:R-:W-:Y:S01]  /*aba0*/  UIADD3 UR49, UPT, UPT, UR49, 0x4, URZ ;  /* 0x0000000431317890 */ /* 0x000fe2000fffe0ff */
[----:B------:R-:W-:Y:S01]  /*abb0*/  ISETP.NE.AND P0, PT, R173, 0x2, PT ;  /* 0x00000002ad00780c */ /* 0x000fe20003f05270 */
[----:B------:R-:W-:Y:S01]  /*abc0*/  IMAD.IADD R20, R75, 0x1, R154 ;  /* 0x000000014b147824 */ /* 0x000fe200078e029a */
[----:B------:R-:W-:Y:S01]  /*abd0*/  ISETP.NE.AND P1, PT, R76, 0x2, PT ;  /* 0x000000024c00780c */ /* 0x000fe20003f25270 */
[----:B------:R-:W-:Y:S01]  /*abe0*/  IMAD.IADD R21, R77, 0x1, R156 ;  /* 0x000000014d157824 */ /* 0x000fe200078e029c */
[----:B--2---:R-:W-:Y:S02]  /*abf0*/  SEL R0, RZ, 0x1, P0 ;  /* 0x00000001ff007807 */ /* 0x004fe40000000000 */
[----:B------:R-:W-:Y:S02]  /*ac00*/  SEL R3, RZ, 0x1, P1 ;  /* 0x00000001ff037807 */ /* 0x000fe40000800000 */
[----:B------:R-:W-:Y:S02]  /*ac10*/  LOP3.LUT R165, R165, R0, RZ, 0x3c, !PT ;  /* 0x00000000a5a57212 */ /* 0x000fe400078e3cff */
[----:B------:R-:W-:Y:S02]  /*ac20*/  LOP3.LUT R166, R166, R3, RZ, 0x3c, !PT ;  /* 0x00000003a6a67212 */ /* 0x000fe400078e3cff */
[----:B------:R-:W-:Y:S02]  /*ac30*/  @P2 R2UR UR36, R164 ;  /* 0x00000000a42422ca */ /* 0x000fe400000e0000 */
[----:B------:R-:W-:Y:S02]  /*ac40*/  SEL R173, R173, RZ, P0 ;  /* 0x000000ffadad7207 */ /* 0x000fe40000000000 */
[----:B------:R-:W-:Y:S01]  /*ac50*/  SEL R76, R76, RZ, P1 ;  /* 0x000000ff4c4c7207 */ /* 0x000fe20000800000 */
[----:B------:R-:W-:Y:S10]  /*ac60*/  @P2 BRA `(.L_x_126) ;  /* 0xffffffa0000c2947 */ /* 0x000ff4000383ffff */
[----:B------:R-:W-:-:S09]  /*ac70*/  UISETP.NE.AND UP0, UPT, UR50, URZ, UPT ;  /* 0x000000ff3200728c */ /* 0x000fd2000bf05270 */
[----:B------:R-:W-:Y:S05]  /*ac80*/  BRA.U !UP0, `(.L_x_127) ;  /* 0x0000000108487547 */ /* 0x000fea000b800000 */
[----:B------:R-:W2:Y:S02]  /*ac90*/  LDCU.64 UR4, c[0x0][0x890] ;  /* 0x00011200ff0477ac */ /* 0x000ea40008000a00 */
[----:B--2---:R-:W-:-:S04]  /*aca0*/  UISETP.NE.U32.AND UP0, UPT, UR4, URZ, UPT ;  /* 0x000000ff0400728c */ /* 0x004fc8000bf05070 */
[----:B------:R-:W-:-:S09]  /*acb0*/  UISETP.NE.AND.EX UP0, UPT, UR5, URZ, UPT, UP0 ;  /* 0x000000ff0500728c */ /* 0x000fd2000bf05300 */
[----:B------:R-:W-:Y:S05]  /*acc0*/  BRA.U UP0, `(.L_x_128) ;  /* 0x00000001000c7547 */ /* 0x000fea000b800000 */
[----:B------:R-:W-:-:S13]  /*acd0*/  FSETP.NEU.AND P0, PT, R81, RZ, PT ;  /* 0x000000ff5100720b */ /* 0x000fda0003f0d000 */
[----:B------:R-:W-:Y:S05]  /*ace0*/  @!P0 EXIT ;  /* 0x000000000000894d */ /* 0x000fea0003800000 */
[----:B------:R-:W-:Y:S05]  /*acf0*/  BRA `(.L_x_127) ;  /* 0x00000000002c7947 */ /* 0x000fea0003800000 */
.L_x_128:
[----:B------:R-:W-:Y:S01]  /*ad00*/  ISETP.NE.AND P0, PT, R172, RZ, PT ;  /* 0x000000ffac00720c */ /* 0x000fe20003f05270 */
[----:B------:R-:W-:-:S12]  /*ad10*/  BSSY.RECONVERGENT B0, `(.L_x_127) ;  /* 0x0000009000007945 */ /* 0x000fd80003800200 */
[----:B------:R-:W-:Y:S05]  /*ad20*/  @P0 BRA `(.L_x_129) ;  /* 0x0000000000140947 */ /* 0x000fea0003800000 */
[----:B------:R-:W2:Y:S02]  /*ad30*/  LDCU.64 UR4, c[0x0][0x888] ;  /* 0x00011100ff0477ac */ /* 0x000ea40008000a00 */
[----:B--2---:R-:W-:-:S04]  /*ad40*/  ISETP.NE.U32.AND P0, PT, RZ, UR4, PT ;  /* 0x00000004ff007c0c */ /* 0x004fc8000bf05070 */
[----:B------:R-:W-:-:S13]  /*ad50*/  ISETP.NE.AND.EX P0, PT, RZ, UR5, PT, P0 ;  /* 0x00000005ff007c0c */ /* 0x000fda000bf05300 */
[----:B------:R-:W-:Y:S05]  /*ad60*/  @!P0 EXIT ;  /* 0x000000000000894d */ /* 0x000fea0003800000 */
[----:B------:R-:W-:Y:S05]  /*ad70*/  BRA `(.L_x_130) ;  /* 0x0000000000087947 */ /* 0x000fea0003800000 */
.L_x_129:
[----:B------:R-:W-:-:S13]  /*ad80*/  FSETP.NEU.AND P0, PT, R81, RZ, PT ;  /* 0x000000ff5100720b */ /* 0x000fda0003f0d000 */
[----:B------:R-:W-:Y:S05]  /*ad90*/  @!P0 EXIT ;  /* 0x000000000000894d */ /* 0x000fea0003800000 */
.L_x_130:
[----:B------:R-:W-:Y:S05]  /*ada0*/  BSYNC.RECONVERGENT B0 ;  /* 0x0000000000007941 */ /* 0x000fea0003800200 */
.L_x_127:
[----:B------:R-:W-:Y:S01]  /*adb0*/  ULEA UR4, UR51, UR48, 0x3 ;  /* 0x0000003033047291 */ /* 0x000fe2000f8e18ff */
[----:B------:R-:W-:-:S04]  /*adc0*/  DEPBAR.LE SB0, 0x0 ;  /* 0x000080000000791a */ /* 0x000fc80000000000 */
[----:B------:R-:W-:-:S04]  /*add0*/  UIADD3 UR4, UPT, UPT, UR4, 0x80, URZ ;  /* 0x0000008004047890 */ /* 0x000fc8000fffe0ff */
[----:B------:R-:W-:-:S09]  /*ade0*/  UPRMT UR4, UR37, 0x654, UR4 ;  /* 0x0000065425047896 */ /* 0x000fd20008000004 */
[----:B------:R-:W-:Y:S01]  /*adf0*/  SYNCS.ARRIVE.TRANS64.RED.A1T0 RZ, [UR4], RZ ;  /* 0x000000ffffff79a7 */ /* 0x000fe20008100404 */
[----:B------:R-:W-:Y:S05]  /*ae00*/  EXIT ;  /* 0x000000000000794d */ /* 0x000fea0003800000 */
.L_x_19:
[----:B--2---:R2:W1:Y:S02]  /*ae10*/  SYNCS.PHASECHK.TRANS64.TRYWAIT P0, [R3+URZ+0x100], R2 ;  /* 0x00010002030075a7 */ /* 0x00446400080011ff */
[----:B-1----:R-:W-:Y:S05]  /*ae20*/  @!P0 NANOSLEEP.SYNCS 0x989680 ;  /* 0x009896800000895d */ /* 0x002fea0003900000 */
[----:B------:R-:W1:Y:S02]  /*ae30*/  @!P0 SYNCS.PHASECHK.TRANS64 P0, [R3+URZ+0x100], R2 ;  /* 0x00010002030085a7 */ /* 0x000e6400080010ff */
[----:B-1----:R-:W-:Y:S05]  /*ae40*/  @!P0 BRA `(.L_x_19) ;  /* 0xfffffffc00f08947 */ /* 0x002fea000383ffff */
[----:B------:R-:W-:Y:S05]  /*ae50*/  BRA `(.L_x_131) ;  /* 0xffffff6400e47947 */ /* 0x000fea000383ffff */
.L_x_22:
[----:B-1----:R-:W-:-:S07]  /*ae60*/  MOV R2, UR33 ;  /* 0x0000002100027c02 */ /* 0x002fce0008000f00 */
.L_x_132:
[----:B-1----:R1:W2:Y:S02]  /*ae70*/  SYNCS.PHASECHK.TRANS64.TRYWAIT P0, [R2+URZ+0x30], R5 ;  /* 0x00003005020075a7 */ /* 0x0022a400080011ff */
[----:B--2---:R-:W-:Y:S05]  /*ae80*/  @!P0 NANOSLEEP.SYNCS 0x989680 ;  /* 0x009896800000895d */ /* 0x004fea0003900000 */
[----:B------:R-:W2:Y:S02]  /*ae90*/  @!P0 SYNCS.PHASECHK.TRANS64 P0, [R2+URZ+0x30], R5 ;  /* 0x00003005020085a7 */ /* 0x000ea400080010ff */
[----:B--2---:R-:W-:Y:S05]  /*aea0*/  @!P0 BRA `(.L_x_132) ;  /* 0xfffffffc00f08947 */ /* 0x004fea000383ffff */
[----:B------:R-:W-:Y:S05]  /*aeb0*/  BRA `(.L_x_21) ;  /* 0xffffff6800387947 */ /* 0x000fea000383ffff */
.L_x_28:
[----:B-1----:R-:W-:-:S07]  /*aec0*/  MOV R2, UR25 ;  /* 0x0000001900027c02 */ /* 0x002fce0008000f00 */
.L_x_133:
[----:B-1----:R1:W2:Y:S02]  /*aed0*/  SYNCS.PHASECHK.TRANS64.TRYWAIT P0, [R2+URZ+0x30], R5 ;  /* 0x00003005020075a7 */ /* 0x0022a400080011ff */
[----:B--2---:R-:W-:Y:S05]  /*aee0*/  @!P0 NANOSLEEP.SYNCS 0x989680 ;  /* 0x009896800000895d */ /* 0x004fea0003900000 */
[----:B------:R-:W2:Y:S02]  /*aef0*/  @!P0 SYNCS.PHASECHK.TRANS64 P0, [R2+URZ+0x30], R5 ;  /* 0x00003005020085a7 */ /* 0x000ea400080010ff */
[----:B--2---:R-:W-:Y:S05]  /*af00*/  @!P0 BRA `(.L_x_133) ;  /* 0xfffffffc00f08947 */ /* 0x004fea000383ffff */
[----:B------:R-:W-:Y:S05]  /*af10*/  BRA `(.L_x_27) ;  /* 0xffffff6800f87947 */ /* 0x000fea000383ffff */
.L_x_32:
[----:B-1----:R1:W2:Y:S02]  /*af20*/  SYNCS.PHASECHK.TRANS64.TRYWAIT P0, [R2+URZ+0xb0], R3 ;  /* 0x0000b003020075a7 */ /* 0x0022a400080011ff */
[----:B--2---:R-:W-:Y:S05]  /*af30*/  @!P0 NANOSLEEP.SYNCS 0x989680 ;  /* 0x009896800000895d */ /* 0x004fea0003900000 */
[----:B------:R-:W2:Y:S02]  /*af40*/  @!P0 SYNCS.PHASECHK.TRANS64 P0, [R2+URZ+0xb0], R3 ;  /* 0x0000b003020085a7 */ /* 0x000ea400080010ff */
[----:B--2---:R-:W-:Y:S05]  /*af50*/  @!P0 BRA `(.L_x_32) ;  /* 0xfffffffc00f08947 */ /* 0x004fea000383ffff */
[----:B------:R-:W-:Y:S05]  /*af60*/  BRA `(.L_x_134) ;  /* 0xffffff6c009c7947 */ /* 0x000fea000383ffff */
.L_x_36:
[----:B----4-:R-:W-:-:S07]  /*af70*/  MOV R0, UR5 ;  /* 0x0000000500007c02 */ /* 0x010fce0008000f00 */
.L_x_135:
[----:B-1----:R1:W2:Y:S02]  /*af80*/  SYNCS.PHASECHK.TRANS64.TRYWAIT P0, [R0+URZ], R3 ;  /* 0x00000003000075a7 */ /* 0x0022a400080011ff */
[----:B--2---:R-:W-:Y:S05]  /*af90*/  @!P0 NANOSLEEP.SYNCS 0x989680 ;  /* 0x009896800000895d */ /* 0x004fea0003900000 */
[----:B------:R-:W2:Y:S02]  /*afa0*/  @!P0 SYNCS.PHASECHK.TRANS64 P0, [R0+URZ], R3 ;  /* 0x00000003000085a7 */ /* 0x000ea400080010ff */
[----:B--2---:R-:W-:Y:S05]  /*afb0*/  @!P0 BRA `(.L_x_135) ;  /* 0xfffffffc00f08947 */ /* 0x004fea000383ffff */
[----:B------:R-:W-:Y:S05]  /*afc0*/  BRA `(.L_x_136) ;  /* 0xffffff74000c7947 */ /* 0x000fea000383ffff */
.L_x_37:
[----:B----4-:R-:W-:-:S07]  /*afd0*/  MOV R0, UR5 ;  /* 0x0000000500007c02 */ /* 0x010fce0008000f00 */
.L_x_137:
[----:B-1----:R1:W2:Y:S02]  /*afe0*/  SYNCS.PHASECHK.TRANS64.TRYWAIT P0, [R0+URZ], R3 ;  /* 0x00000003000075a7 */ /* 0x0022a400080011ff */
[----:B--2---:R-:W-:Y:S05]  /*aff0*/  @!P0 NANOSLEEP.SYNCS 0x989680 ;  /* 0x009896800000895d */ /* 0x004fea0003900000 */
[----:B------:R-:W2:Y:S02]  /*b000*/  @!P0 SYNCS.PHASECHK.TRANS64 P0, [R0+URZ], R3 ;  /* 0x00000003000085a7 */ /* 0x000ea400080010ff */
[----:B--2---:R-:W-:Y:S05]  /*b010*/  @!P0 BRA `(.L_x_137) ;  /* 0xfffffffc00f08947 */ /* 0x004fea000383ffff */
[----:B------:R-:W-:Y:S05]  /*b020*/  BRA `(.L_x_138) ;  /* 0xffffff7400187947 */ /* 0x000fea000383ffff */
.L_x_38:
[----:B----4-:R-:W-:-:S07]  /*b030*/  MOV R0, UR5 ;  /* 0x0000000500007c02 */ /* 0x010fce0008000f00 */
.L_x_139:
[----:B-1----:R1:W2:Y:S02]  /*b040*/  SYNCS.PHASECHK.TRANS64.TRYWAIT P0, [R0+URZ], R3 ;  /* 0x00000003000075a7 */ /* 0x0022a400080011ff */
[----:B--2---:R-:W-:Y:S05]  /*b050*/  @!P0 NANOSLEEP.SYNCS 0x989680 ;  /* 0x009896800000895d */ /* 0x004fea0003900000 */
[----:B------:R-:W2:Y:S02]  /*b060*/  @!P0 SYNCS.PHASECHK.TRANS64 P0, [R0+URZ], R3 ;  /* 0x00000003000085a7 */ /* 0x000ea400080010ff */
[----:B--2---:R-:W-:Y:S05]  /*b070*/  @!P0 BRA `(.L_x_139) ;  /* 0xfffffffc00f08947 */ /* 0x004fea000383ffff */
[----:B------:R-:W-:Y:S05]  /*b080*/  BRA `(.L_x_140) ;  /* 0xffffff7400247947 */ /* 0x000fea000383ffff */
.L_x_39:
[----:B----4-:R-:W-:-:S07]  /*b090*/  MOV R0, UR5 ;  /* 0x0000000500007c02 */ /* 0x010fce0008000f00 */
.L_x_141:
[----:B-1----:R1:W2:Y:S02]  /*b0a0*/  SYNCS.PHASECHK.TRANS64.TRYWAIT P0, [R0+URZ], R3 ;  /* 0x00000003000075a7 */ /* 0x0022a400080011ff */
[----:B--2---:R-:W-:Y:S05]  /*b0b0*/  @!P0 NANOSLEEP.SYNCS 0x989680 ;  /* 0x009896800000895d */ /* 0x004fea0003900000 */
[----:B------:R-:W2:Y:S02]  /*b0c0*/  @!P0 SYNCS.PHASECHK.TRANS64 P0, [R0+URZ], R3 ;  /* 0x00000003000085a7 */ /* 0x000ea400080010ff */
[----:B--2---:R-:W-:Y:S05]  /*b0d0*/  @!P0 BRA `(.L_x_141) ;  /* 0xfffffffc00f08947 */ /* 0x004fea000383ffff */
[----:B------:R-:W-:Y:S05]  /*b0e0*/  BRA `(.L_x_142) ;  /* 0xffffff7400307947 */ /* 0x000fea000383ffff */
.L_x_40:
[----:B----4-:R-:W-:-:S07]  /*b0f0*/  MOV R0, UR5 ;  /* 0x0000000500007c02 */ /* 0x010fce0008000f00 */
.L_x_143:
[----:B-1----:R1:W2:Y:S02]  /*b100*/  SYNCS.PHASECHK.TRANS64.TRYWAIT P0, [R0+URZ], R3 ;  /* 0x00000003000075a7 */ /* 0x0022a400080011ff */
[----:B--2---:R-:W-:Y:S05]  /*b110*/  @!P0 NANOSLEEP.SYNCS 0x989680 ;  /* 0x009896800000895d */ /* 0x004fea0003900000 */
[----:B------:R-:W2:Y:S02]  /*b120*/  @!P0 SYNCS.PHASECHK.TRANS64 P0, [R0+URZ], R3 ;  /* 0x00000003000085a7 */ /* 0x000ea400080010ff */
[----:B--2---:R-:W-:Y:S05]  /*b130*/  @!P0 BRA `(.L_x_143) ;  /* 0xfffffffc00f08947 */ /* 0x004fea000383ffff */
[----:B------:R-:W-:Y:S05]  /*b140*/  BRA `(.L_x_144) ;  /* 0xffffff74003c7947 */ /* 0x000fea000383ffff */
.L_x_43:
[----:B-1----:R1:W2:Y:S02]  /*b150*/  SYNCS.PHASECHK.TRANS64.TRYWAIT P0, [R0+URZ+0xf0], R5 ;  /* 0x0000f005000075a7 */ /* 0x0022a400080011ff */
[----:B--2---:R-:W-:Y:S05]  /*b160*/  @!P0 NANOSLEEP.SYNCS 0x989680 ;  /* 0x009896800000895d */ /* 0x004fea0003900000 */
[----:B------:R-:W2:Y:S02]  /*b170*/  @!P0 SYNCS.PHASECHK.TRANS64 P0, [R0+URZ+0xf0], R5 ;  /* 0x0000f005000085a7 */ /* 0x000ea400080010ff */
[----:B--2---:R-:W-:Y:S05]  /*b180*/  @!P0 BRA `(.L_x_43) ;  /* 0xfffffffc00f08947 */ /* 0x004fea000383ffff */
[----:B------:R-:W-:Y:S05]  /*b190*/  BRA `(.L_x_145) ;  /* 0xffffff7400987947 */ /* 0x000fea000383ffff */
.L_x_44:
[----:B------:R-:W-:-:S07]  /*b1a0*/  MOV R0, UR5 ;  /* 0x0000000500007c02 */ /* 0x000fce0008000f00 */
.L_x_146:
[----:B-1----:R1:W2:Y:S02]  /*b1b0*/  SYNCS.PHASECHK.TRANS64.TRYWAIT P0, [R0+URZ+0xc0], R5 ;  /* 0x0000c005000075a7 */ /* 0x0022a400080011ff */
[----:B--2---:R-:W-:Y:S05]  /*b1c0*/  @!P0 NANOSLEEP.SYNCS 0x989680 ;  /* 0x009896800000895d */ /* 0x004fea0003900000 */
[----:B------:R-:W2:Y:S02]  /*b1d0*/  @!P0 SYNCS.PHASECHK.TRANS64 P0, [R0+URZ+0xc0], R5 ;  /* 0x0000c005000085a7 */ /* 0x000ea400080010ff */
[----:B--2---:R-:W-:Y:S05]  /*b1e0*/  @!P0 BRA `(.L_x_146) ;  /* 0xfffffffc00f08947 */ /* 0x004fea000383ffff */
[----:B------:R-:W-:Y:S05]  /*b1f0*/  BRA `(.L_x_147) ;  /* 0xffffff7400a87947 */ /* 0x000fea000383ffff */
.L_x_45:
[----:B-1----:R1:W2:Y:S02]  /*b200*/  SYNCS.PHASECHK.TRANS64.TRYWAIT P1, [R0+URZ+0xb0], R5 ;  /* 0x0000b005000075a7 */ /* 0x0022a400080211ff */
[----:B--2---:R-:W-:Y:S05]  /*b210*/  @!P1 NANOSLEEP.SYNCS 0x989680 ;  /* 0x009896800000995d */ /* 0x004fea0003900000 */
[----:B------:R-:W2:Y:S02]  /*b220*/  @!P1 SYNCS.PHASECHK.TRANS64 P1, [R0+URZ+0xb0], R5 ;  /* 0x0000b005000095a7 */ /* 0x000ea400080210ff */
[----:B--2---:R-:W-:Y:S05]  /*b230*/  @!P1 BRA `(.L_x_45) ;  /* 0xfffffffc00f09947 */ /* 0x004fea000383ffff */
[----:B------:R-:W-:Y:S05]  /*b240*/  BRA `(.L_x_148) ;  /* 0xffffff7400d87947 */ /* 0x000fea000383ffff */
.L_x_48:
[----:B------:R-:W-:-:S07]  /*b250*/  MOV R0, UR5 ;  /* 0x0000000500007c02 */ /* 0x000fce0008000f00 */
.L_x_149:
[----:B-1----:R1:W2:Y:S02]  /*b260*/  SYNCS.PHASECHK.TRANS64.TRYWAIT P0, [R0+URZ+0xc0], R3 ;  /* 0x0000c003000075a7 */ /* 0x0022a400080011ff */
[----:B--2---:R-:W-:Y:S05]  /*b270*/  @!P0 NANOSLEEP.SYNCS 0x989680 ;  /* 0x009896800000895d */ /* 0x004fea0003900000 */
[----:B------:R-:W2:Y:S02]  /*b280*/  @!P0 SYNCS.PHASECHK.TRANS64 P0, [R0+URZ+0xc0], R3 ;  /* 0x0000c003000085a7 */ /* 0x000ea400080010ff */
[----:B--2---:R-:W-:Y:S05]  /*b290*/  @!P0 BRA `(.L_x_149) ;  /* 0xfffffffc00f08947 */ /* 0x004fea000383ffff */
[----:B------:R-:W-:Y:S05]  /*b2a0*/  BRA `(.L_x_47) ;  /* 0xffffff78002c7947 */ /* 0x000fea000383ffff */
.L_x_55:
[----:B-1----:R1:W2:Y:S02]  /*b2b0*/  SYNCS.PHASECHK.TRANS64.TRYWAIT P1, [R0+URZ+0xb0], R5 ;  /* 0x0000b005000075a7 */ /* 0x0022a400080211ff */
[----:B--2---:R-:W-:Y:S05]  /*b2c0*/  @!P1 NANOSLEEP.SYNCS 0x989680 ;  /* 0x009896800000995d */ /* 0x004fea0003900000 */
[----:B------:R-:W2:Y:S02]  /*b2d0*/  @!P1 SYNCS.PHASECHK.TRANS64 P1, [R0+URZ+0xb0], R5 ;  /* 0x0000b005000095a7 */ /* 0x000ea400080210ff */
[----:B--2---:R-:W-:Y:S05]  /*b2e0*/  @!P1 BRA `(.L_x_55) ;  /* 0xfffffffc00f09947 */ /* 0x004fea000383ffff */
[----:B------:R-:W-:Y:S05]  /*b2f0*/  BRA `(.L_x_150) ;  /* 0xffffff7c008c7947 */ /* 0x000fea000383ffff */
.L_x_56:
[----:B------:R-:W-:-:S07]  /*b300*/  MOV R3, UR8 ;  /* 0x0000000800037c02 */ /* 0x000fce0008000f00 */
.L_x_151:
[----:B-1----:R1:W2:Y:S02]  /*b310*/  SYNCS.PHASECHK.TRANS64.TRYWAIT P0, [R3+URZ+0xe0], R0 ;  /* 0x0000e000030075a7 */ /* 0x0022a400080011ff */
[----:B--2---:R-:W-:Y:S05]  /*b320*/  @!P0 NANOSLEEP.SYNCS 0x989680 ;  /* 0x009896800000895d */ /* 0x004fea0003900000 */
[----:B------:R-:W2:Y:S02]  /*b330*/  @!P0 SYNCS.PHASECHK.TRANS64 P0, [R3+URZ+0xe0], R0 ;  /* 0x0000e000030085a7 */ /* 0x000ea400080010ff */
[----:B--2---:R-:W-:Y:S05]  /*b340*/  @!P0 BRA `(.L_x_151) ;  /* 0xfffffffc00f08947 */ /* 0x004fea000383ffff */
[----:B------:R-:W-:Y:S05]  /*b350*/  BRA `(.L_x_152) ;  /* 0xffffff7c00c47947 */ /* 0x000fea000383ffff */
.L_x_59:
[----:B------:R-:W-:Y:S07]  /*b360*/  MOV R0, UR7 ;  /* 0x0000000700007c02 */ /* 0x000fee0008000f00 */
.L_x_153:
[----:B-1----:R1:W2:Y:S02]  /*b370*/  SYNCS.PHASECHK.TRANS64.TRYWAIT P0, [R0+URZ], R3 ;  /* 0x00000003000075a7 */ /* 0x0022a400080011ff */
[----:B--2---:R-:W-:Y:S05]  /*b380*/  @!P0 NANOSLEEP.SYNCS 0x989680 ;  /* 0x009896800000895d */ /* 0x004fea0003900000 */
[----:B------:R-:W2:Y:S02]  /*b390*/  @!P0 SYNCS.PHASECHK.TRANS64 P0, [R0+URZ], R3 ;  /* 0x00000003000085a7 */ /* 0x000ea400080010ff */
[----:B--2---:R-:W-:Y:S05]  /*b3a0*/  @!P0 BRA `(.L_x_153) ;  /* 0xfffffffc00f08947 */ /* 0x004fea000383ffff */
[----:B------:R-:W-:Y:S05]  /*b3b0*/  BRA `(.L_x_58) ;  /* 0xffffff7c00e07947 */ /* 0x000fea000383ffff */
.L_x_62:
[----:B------:R-:W-:-:S07]  /*b3c0*/  MOV R0, UR5 ;  /* 0x0000000500007c02 */ /* 0x000fce0008000f00 */
.L_x_154:
[----:B--2---:R2:W3:Y:S02]  /*b3d0*/  SYNCS.PHASECHK.TRANS64.TRYWAIT P0, [R0+URZ], R3 ;  /* 0x00000003000075a7 */ /* 0x0044e400080011ff */
[----:B---3--:R-:W-:Y:S05]  /*b3e0*/  @!P0 NANOSLEEP.SYNCS 0x989680 ;  /* 0x009896800000895d */ /* 0x008fea0003900000 */
[----:B------:R-:W3:Y:S02]  /*b3f0*/  @!P0 SYNCS.PHASECHK.TRANS64 P0, [R0+URZ], R3 ;  /* 0x00000003000085a7 */ /* 0x000ee400080010ff */
[----:B---3--:R-:W-:Y:S05]  /*b400*/  @!P0 BRA `(.L_x_154) ;  /* 0xfffffffc00f08947 */ /* 0x008fea000383ffff */
[----:B------:R-:W-:Y:S05]  /*b410*/  BRA `(.L_x_155) ;  /* 0xffffff8000947947 */ /* 0x000fea000383ffff */
.L_x_63:
[----:B------:R-:W-:-:S07]  /*b420*/  MOV R0, UR7 ;  /* 0x0000000700007c02 */ /* 0x000fce0008000f00 */
.L_x_156:
[----:B--2---:R2:W3:Y:S02]  /*b430*/  SYNCS.PHASECHK.TRANS64.TRYWAIT P0, [R0+URZ], R3 ;  /* 0x00000003000075a7 */ /* 0x0044e400080011ff */
[----:B---3--:R-:W-:Y:S05]  /*b440*/  @!P0 NANOSLEEP.SYNCS 0x989680 ;  /* 0x009896800000895d */ /* 0x008fea0003900000 */
[----:B------:R-:W3:Y:S02]  /*b450*/  @!P0 SYNCS.PHASECHK.TRANS64 P0, [R0+URZ], R3 ;  /* 0x00000003000085a7 */ /* 0x000ee400080010ff */
[----:B---3--:R-:W-:Y:S05]  /*b460*/  @!P0 BRA `(.L_x_156) ;  /* 0xfffffffc00f08947 */ /* 0x008fea000383ffff */
[----:B------:R-:W-:Y:S05]  /*b470*/  BRA `(.L_x_157) ;  /* 0xffffff8000a07947 */ /* 0x000fea000383ffff */
.L_x_68:
[----:B--2---:R2:W3:Y:S02]  /*b480*/  SYNCS.PHASECHK.TRANS64.TRYWAIT P0, [R0+URZ+0xb0], R3 ;  /* 0x0000b003000075a7 */ /* 0x0044e400080011ff */
[----:B---3--:R-:W-:Y:S05]  /*b490*/  @!P0 NANOSLEEP.SYNCS 0x989680 ;  /* 0x009896800000895d */ /* 0x008fea0003900000 */
[----:B------:R-:W3:Y:S02]  /*b4a0*/  @!P0 SYNCS.PHASECHK.TRANS64 P0, [R0+URZ+0xb0], R3 ;  /* 0x0000b003000085a7 */ /* 0x000ee400080010ff */
[----:B---3--:R-:W-:Y:S05]  /*b4b0*/  @!P0 BRA `(.L_x_68) ;  /* 0xfffffffc00f08947 */ /* 0x008fea000383ffff */
[----:B------:R-:W-:Y:S05]  /*b4c0*/  BRA `(.L_x_158) ;  /* 0xffffff8400ac7947 */ /* 0x000fea000383ffff */
.L_x_71:
[----:B------:R-:W-:Y:S07]  /*b4d0*/  MOV R0, UR7 ;  /* 0x0000000700007c02 */ /* 0x000fee0008000f00 */
.L_x_159:
[----:B--2---:R2:W3:Y:S02]  /*b4e0*/  SYNCS.PHASECHK.TRANS64.TRYWAIT P0, [R0+URZ+0xa8], R3 ;  /* 0x0000a803000075a7 */ /* 0x0044e400080011ff */
[----:B---3--:R-:W-:Y:S05]  /*b4f0*/  @!P0 NANOSLEEP.SYNCS 0x989680 ;  /* 0x009896800000895d */ /* 0x008fea0003900000 */
[----:B------:R-:W3:Y:S02]  /*b500*/  @!P0 SYNCS.PHASECHK.TRANS64 P0, [R0+URZ+0xa8], R3 ;  /* 0x0000a803000085a7 */ /* 0x000ee400080010ff */
[----:B---3--:R-:W-:Y:S05]  /*b510*/  @!P0 BRA `(.L_x_159) ;  /* 0xfffffffc00f08947 */ /* 0x008fea000383ffff */
[----:B------:R-:W-:Y:S05]  /*b520*/  BRA `(.L_x_70) ;  /* 0xffffff88008c7947 */ /* 0x000fea000383ffff */
.L_x_74:
[----:B------:R-:W-:Y:S07]  /*b530*/  MOV R3, UR7 ;  /* 0x0000000700037c02 */ /* 0x000fee0008000f00 */
.L_x_160:
[----:B-1----:R1:W2:Y:S02]  /*b540*/  SYNCS.PHASECHK.TRANS64.TRYWAIT P0, [R3+URZ+0x80], R12 ;  /* 0x0000800c030075a7 */ /* 0x0022a400080011ff */
[----:B--2---:R-:W-:Y:S05]  /*b550*/  @!P0 NANOSLEEP.SYNCS 0x989680 ;  /* 0x009896800000895d */ /* 0x004fea0003900000 */
[----:B------:R-:W2:Y:S02]  /*b560*/  @!P0 SYNCS.PHASECHK.TRANS64 P0, [R3+URZ+0x80], R12 ;  /* 0x0000800c030085a7 */ /* 0x000ea400080010ff */
[----:B--2---:R-:W-:Y:S05]  /*b570*/  @!P0 BRA `(.L_x_160) ;  /* 0xfffffffc00f08947 */ /* 0x004fea000383ffff */
[----:B------:R-:W-:Y:S05]  /*b580*/  BRA `(.L_x_161) ;  /* 0xffffff8c00047947 */ /* 0x000fea000383ffff */
.L_x_75:
[----:B-1----:R-:W-:Y:S07]  /*b590*/  MOV R3, UR7 ;  /* 0x0000000700037c02 */ /* 0x002fee0008000f00 */
.L_x_162:
[----:B-1----:R1:W2:Y:S02]  /*b5a0*/  SYNCS.PHASECHK.TRANS64.TRYWAIT P0, [R3+URZ+0x88], R12 ;  /* 0x0000880c030075a7 */ /* 0x0022a400080011ff */
[----:B--2---:R-:W-:Y:S05]  /*b5b0*/  @!P0 NANOSLEEP.SYNCS 0x989680 ;  /* 0x009896800000895d */ /* 0x004fea0003900000 */
[----:B------:R-:W2:Y:S02]  /*b5c0*/  @!P0 SYNCS.PHASECHK.TRANS64 P0, [R3+URZ+0x88], R12 ;  /* 0x0000880c030085a7 */ /* 0x000ea400080010ff */
[----:B--2---:R-:W-:Y:S05]  /*b5d0*/  @!P0 BRA `(.L_x_162) ;  /* 0xfffffffc00f08947 */ /* 0x004fea000383ffff */
[----:B------:R-:W-:Y:S05]  /*b5e0*/  BRA `(.L_x_163) ;  /* 0xffffff8c00407947 */ /* 0x000fea000383ffff */
.L_x_76:
[----:B-1----:R-:W-:Y:S07]  /*b5f0*/  MOV R3, UR7 ;  /* 0x0000000700037c02 */ /* 0x002fee0008000f00 */
.L_x_164:
[----:B-1----:R1:W2:Y:S02]  /*b600*/  SYNCS.PHASECHK.TRANS64.TRYWAIT P0, [R3+URZ+0x90], R12 ;  /* 0x0000900c030075a7 */ /* 0x0022a400080011ff */
[----:B--2---:R-:W-:Y:S05]  /*b610*/  @!P0 NANOSLEEP.SYNCS 0x989680 ;  /* 0x009896800000895d */ /* 0x004fea0003900000 */
[----:B------:R-:W2:Y:S02]  /*b620*/  @!P0 SYNCS.PHASECHK.TRANS64 P0, [R3+URZ+0x90], R12 ;  /* 0x0000900c030085a7 */ /* 0x000ea400080010ff */
[----:B--2---:R-:W-:Y:S05]  /*b630*/  @!P0 BRA `(.L_x_164) ;  /* 0xfffffffc00f08947 */ /* 0x004fea000383ffff */
[----:B------:R-:W-:Y:S05]  /*b640*/  BRA `(.L_x_165) ;  /* 0xffffff8c00887947 */ /* 0x000fea000383ffff */
.L_x_77:
[----:B------:R-:W-:Y:S07]  /*b650*/  MOV R3, UR7 ;  /* 0x0000000700037c02 */ /* 0x000fee0008000f00 */
.L_x_166:
[----:B-1----:R1:W2:Y:S02]  /*b660*/  SYNCS.PHASECHK.TRANS64.TRYWAIT P0, [R3+URZ+0x98], R12 ;  /* 0x0000980c030075a7 */ /* 0x0022a400080011ff */
[----:B--2---:R-:W-:Y:S05]  /*b670*/  @!P0 NANOSLEEP.SYNCS 0x989680 ;  /* 0x009896800000895d */ /* 0x004fea0003900000 */
[----:B------:R-:W2:Y:S02]  /*b680*/  @!P0 SYNCS.PHASECHK.TRANS64 P0, [R3+URZ+0x98], R12 ;  /* 0x0000980c030085a7 */ /* 0x000ea400080010ff */
[----:B--2---:R-:W-:Y:S05]  /*b690*/  @!P0 BRA `(.L_x_166) ;  /* 0xfffffffc00f08947 */ /* 0x004fea000383ffff */
[----:B------:R-:W-:Y:S05]  /*b6a0*/  BRA `(.L_x_167) ;  /* 0xffffff9000107947 */ /* 0x000fea000383ffff */
.L_x_79:
[----:B------:R-:W-:-:S07]  /*b6b0*/  MOV R0, UR7 ;  /* 0x0000000700007c02 */ /* 0x000fce0008000f00 */
.L_x_168:
[----:B-1----:R1:W3:Y:S02]  /*b6c0*/  SYNCS.PHASECHK.TRANS64.TRYWAIT P0, [R0+URZ+0x80], R3 ;  /* 0x00008003000075a7 */ /* 0x0022e400080011ff */
[----:B---3--:R-:W-:Y:S05]  /*b6d0*/  @!P0 NANOSLEEP.SYNCS 0x989680 ;  /* 0x009896800000895d */ /* 0x008fea0003900000 */
[----:B------:R-:W3:Y:S02]  /*b6e0*/  @!P0 SYNCS.PHASECHK.TRANS64 P0, [R0+URZ+0x80], R3 ;  /* 0x00008003000085a7 */ /* 0x000ee400080010ff */
[----:B---3--:R-:W-:Y:S05]  /*b6f0*/  @!P0 BRA `(.L_x_168) ;  /* 0xfffffffc00f08947 */ /* 0x008fea000383ffff */
[----:B------:R-:W-:Y:S05]  /*b700*/  BRA `(.L_x_169) ;  /* 0xffffff9000807947 */ /* 0x000fea000383ffff */
.L_x_80:
[----:B-1----:R-:W-:-:S07]  /*b710*/  MOV R0, UR7 ;  /* 0x0000000700007c02 */ /* 0x002fce0008000f00 */
.L_x_170:
[----:B-1----:R1:W3:Y:S02]  /*b720*/  SYNCS.PHASECHK.TRANS64.TRYWAIT P0, [R0+URZ+0x88], R3 ;  /* 0x00008803000075a7 */ /* 0x0022e400080011ff */
[----:B---3--:R-:W-:Y:S05]  /*b730*/  @!P0 NANOSLEEP.SYNCS 0x989680 ;  /* 0x009896800000895d */ /* 0x008fea0003900000 */
[----:B------:R-:W3:Y:S02]  /*b740*/  @!P0 SYNCS.PHASECHK.TRANS64 P0, [R0+URZ+0x88], R3 ;  /* 0x00008803000085a7 */ /* 0x000ee400080010ff */
[----:B---3--:R-:W-:Y:S05]  /*b750*/  @!P0 BRA `(.L_x_170) ;  /* 0xfffffffc00f08947 */ /* 0x008fea000383ffff */
[----:B------:R-:W-:Y:S05]  /*b760*/  BRA `(.L_x_171) ;  /* 0xffffff9000707947 */ /* 0x000fea000383ffff */
.L_x_81:
[----:B-1----:R-:W-:-:S07]  /*b770*/  MOV R0, UR7 ;  /* 0x0000000700007c02 */ /* 0x002fce0008000f00 */
.L_x_172:
[----:B-1----:R1:W3:Y:S02]  /*b780*/  SYNCS.PHASECHK.TRANS64.TRYWAIT P0, [R0+URZ+0x90], R3 ;  /* 0x00009003000075a7 */ /* 0x0022e400080011ff */
[----:B---3--:R-:W-:Y:S05]  /*b790*/  @!P0 NANOSLEEP.SYNCS 0x989680 ;  /* 0x009896800000895d */ /* 0x008fea0003900000 */
[----:B------:R-:W3:Y:S02]  /*b7a0*/  @!P0 SYNCS.PHASECHK.TRANS64 P0, [R0+URZ+0x90], R3 ;  /* 0x00009003000085a7 */ /* 0x000ee400080010ff */
[----:B---3--:R-:W-:Y:S05]  /*b7b0*/  @!P0 BRA `(.L_x_172) ;  /* 0xfffffffc00f08947 */ /* 0x008fea000383ffff */
[----:B------:R-:W-:Y:S05]  /*b7c0*/  BRA `(.L_x_173) ;  /* 0xffffff9000607947 */ /* 0x000fea000383ffff */
.L_x_83:
[----:B--2---:R2:W4:Y:S02]  /*b7d0*/  SYNCS.PHASECHK.TRANS64.TRYWAIT P0, [R0+URZ+0xb0], R3 ;  /* 0x0000b003000075a7 */ /* 0x00452400080011ff */
[----:B----4-:R-:W-:Y:S05]  /*b7e0*/  @!P0 NANOSLEEP.SYNCS 0x989680 ;  /* 0x009896800000895d */ /* 0x010fea0003900000 */
[----:B------:R-:W4:Y:S02]  /*b7f0*/  @!P0 SYNCS.PHASECHK.TRANS64 P0, [R0+URZ+0xb0], R3 ;  /* 0x0000b003000085a7 */ /* 0x000f2400080010ff */
[----:B----4-:R-:W-:Y:S05]  /*b800*/  @!P0 BRA `(.L_x_83) ;  /* 0xfffffffc00f08947 */ /* 0x010fea000383ffff */
[----:B------:R-:W-:Y:S05]  /*b810*/  BRA `(.L_x_174) ;  /* 0xffffff9400347947 */ /* 0x000fea000383ffff */
.L_x_94:
[----:B-1----:R-:W-:Y:S04]  /*b820*/  MOV R3, UR48 ;  /* 0x0000003000037c02 */ /* 0x002fe80008000f00 */
[----:B------:R1:W3:Y:S03]  /*b830*/  SYNCS.PHASECHK.TRANS64.TRYWAIT P1, [R3+URZ+0x60], R4 ;  /* 0x00006004030075a7 */ /* 0x0002e600080211ff */
[----:B---3--:R-:W-:Y:S05]  /*b840*/  @!P1 NANOSLEEP.SYNCS 0x989680 ;  /* 0x009896800000995d */ /* 0x008fea0003900000 */
[----:B------:R-:W3:Y:S02]  /*b850*/  @!P1 SYNCS.PHASECHK.TRANS64 P1, [R3+URZ+0x60], R4 ;  /* 0x00006004030095a7 */ /* 0x000ee400080210ff */
[----:B---3--:R-:W-:Y:S05]  /*b860*/  @!P1 BRA `(.L_x_94) ;  /* 0xfffffffc00ec9947 */ /* 0x008fea000383ffff */
[----:B------:R-:W-:Y:S05]  /*b870*/  BRA `(.L_x_93) ;  /* 0xffffffa000887947 */ /* 0x000fea000383ffff */
.L_x_96:
[----:B-1----:R1:W4:Y:S02]  /*b880*/  SYNCS.PHASECHK.TRANS64.TRYWAIT P0, [R87+URZ+0xd0], R0 ;  /* 0x0000d000570075a7 */ /* 0x00232400080011ff */
[----:B----4-:R-:W-:Y:S05]  /*b890*/  @!P0 NANOSLEEP.SYNCS 0x989680 ;  /* 0x009896800000895d */ /* 0x010fea0003900000 */
[----:B------:R-:W4:Y:S02]  /*b8a0*/  @!P0 SYNCS.PHASECHK.TRANS64 P0, [R87+URZ+0xd0], R0 ;  /* 0x0000d000570085a7 */ /* 0x000f2400080010ff */
[----:B----4-:R-:W-:Y:S05]  /*b8b0*/  @!P0 BRA `(.L_x_96) ;  /* 0xfffffffc00f08947 */ /* 0x010fea000383ffff */
[----:B------:R-:W-:Y:S05]  /*b8c0*/  BRA `(.L_x_95) ;  /* 0xffffffa000e87947 */ /* 0x000fea000383ffff */
.L_x_105:
[----:B--2---:R2:W3:Y:S02]  /*b8d0*/  SYNCS.PHASECHK.TRANS64.TRYWAIT P0, [R3+URZ+0x60], R0 ;  /* 0x00006000030075a7 */ /* 0x0044e400080011ff */
[----:B---3--:R-:W-:Y:S05]  /*b8e0*/  @!P0 NANOSLEEP.SYNCS 0x989680 ;  /* 0x009896800000895d */ /* 0x008fea0003900000 */
[----:B------:R-:W3:Y:S02]  /*b8f0*/  @!P0 SYNCS.PHASECHK.TRANS64 P0, [R3+URZ+0x60], R0 ;  /* 0x00006000030085a7 */ /* 0x000ee400080010ff */
[----:B---3--:R-:W-:Y:S05]  /*b900*/  @!P0 BRA `(.L_x_105) ;  /* 0xfffffffc00f08947 */ /* 0x008fea000383ffff */
[----:B------:R-:W-:Y:S05]  /*b910*/  BRA `(.L_x_104) ;  /* 0xffffffb400b07947 */ /* 0x000fea000383ffff */
.L_x_113:
[----:B--2---:R2:W3:Y:S02]  /*b920*/  SYNCS.PHASECHK.TRANS64.TRYWAIT P0, [R0+URZ+0x60], R7 ;  /* 0x00006007000075a7 */ /* 0x0044e400080011ff */
[----:B---3--:R-:W-:Y:S05]  /*b930*/  @!P0 NANOSLEEP.SYNCS 0x989680 ;  /* 0x009896800000895d */ /* 0x008fea0003900000 */
[----:B------:R-:W3:Y:S02]  /*b940*/  @!P0 SYNCS.PHASECHK.TRANS64 P0, [R0+URZ+0x60], R7 ;  /* 0x00006007000085a7 */ /* 0x000ee400080010ff */
[----:B---3--:R-:W-:Y:S05]  /*b950*/  @!P0 BRA `(.L_x_113) ;  /* 0xfffffffc00f08947 */ /* 0x008fea000383ffff */
[----:B------:R-:W-:Y:S05]  /*b960*/  BRA `(.L_x_112) ;  /* 0xffffffc800a47947 */ /* 0x000fea000383ffff */
.L_x_121:
[----:B-1----:R1:W2:Y:S02]  /*b970*/  SYNCS.PHASECHK.TRANS64.TRYWAIT P0, [R3+URZ+0x60], R0 ;  /* 0x00006000030075a7 */ /* 0x0022a400080011ff */
[----:B--2---:R-:W-:Y:S05]  /*b980*/  @!P0 NANOSLEEP.SYNCS 0x989680 ;  /* 0x009896800000895d */ /* 0x004fea0003900000 */
[----:B------:R-:W2:Y:S02]  /*b990*/  @!P0 SYNCS.PHASECHK.TRANS64 P0, [R3+URZ+0x60], R0 ;  /* 0x00006000030085a7 */ /* 0x000ea400080010ff */
[----:B--2---:R-:W-:Y:S05]  /*b9a0*/  @!P0 BRA `(.L_x_121) ;  /* 0xfffffffc00f08947 */ /* 0x004fea000383ffff */
[----:B------:R-:W-:Y:S05]  /*b9b0*/  BRA `(.L_x_120) ;  /* 0xffffffdc00987947 */ /* 0x000fea000383ffff */
        .weak           $__internal_0_$__cuda_sm10x_tcgen05_guardrail_trap_col_being_dealloced_not_returned_by_alloc
        .type           $__internal_0_$__cuda_sm10x_tcgen05_guardrail_trap_col_being_dealloced_not_returned_by_alloc,@function
        .size           $__internal_0_$__cuda_sm10x_tcgen05_guardrail_trap_col_being_dealloced_not_returned_by_alloc,($__internal_1_$__cuda_sm10x_tcgen05_guardrail_trap_phase_invalid_during_alloc - $__internal_0_$__cuda_sm10x_tcgen05_guardrail_trap_col_being_dealloced_not_returned_by_alloc)
$__internal_0_$__cuda_sm10x_tcgen05_guardrail_trap_col_being_dealloced_not_returned_by_alloc:
[----:B------:R-:W-:Y:S05]  /*b9c0*/  BPT.TRAP 0x1 ;  /* 0x000000040000795c */ /* 0x000fea0000300000 */
[----:B------:R-:W-:-:S04]  /*b9d0*/  HFMA2 R3, -RZ, RZ, 0, 0 ;  /* 0x00000000ff037431 */ /* 0x000fc800000001ff */
[----:B------:R-:W-:Y:S05]  /*b9e0*/  RET.REL.NODEC R2 `(_ZN7cutlass13device_kernelINS_4gemm6kernel13GemmUniversalIN4cute5tupleIJiiiiEEENS1_10collective13CollectiveMmaINS1_35MainloopSm100TmaUmmaWarpSpecializedILi6ELi2ELi2ENS5_IJNS4_1CILi1EEESB_SB_EEEEENS5_IJNSA_ILi128EEENSA_ILi256EEENSA_ILi32EEEEEENS_6half_tENS5_IJSB_llEEESI_NS5_IJlSB_lEEENS4_8TiledMMAINS4_8MMA_AtomIJNS4_20SM100_MMA_F16BF16_SSISI_SI_fLi128ELi256ELNS4_4UMMA5MajorE1ELSP_0ELNSO_7ScaleInE0ELSQ_0EEEEEENS4_6LayoutISC_NS5_IJNSA_ILi0EEESU_SU_EEEEENS5_IJNS4_10UnderscoreESX_SX_EEEEENS4_13SM90_TMA_LOADENS4_14ComposedLayoutINS4_7SwizzleILi3ELi4ELi3EEENS4_18smem_ptr_flag_bitsILi16EEENST_INS5_IJNSA_ILi64EEENSA_ILi8EEEEEENS5_IJSB_S16_EEEEEEEvNS4_8identityES10_NS11_INS12_ILi2ELi4ELi3EEES15_NST_INS5_IJS17_SG_EEENS5_IJSG_SB_EEEEEEEvS1C_EENS_8epilogue10collective18CollectiveEpilogueINS1J_23Sm100TmaWarpSpecializedILi4ELi2ELi64ELb1ELb0EEEJSH_NS5_IJNST_ISE_SB_EENST_IS16_SB_EEEEESI_SK_SI_SK_NS1J_6fusion15FusionCallbacksIS1N_NS1R_17LinearCombinationISI_fSI_fLNS_15FloatRoundStyleE2EEESH_S1Q_JEEENS4_5SM1004TMEM4LOAD26SM100_TMEM_LOAD_32dp32b64xES10_NS11_IS13_S15_NST_INS5_IJS17_S16_EEENS5_IJS16_SB_EEEEEEENS4_39AutoVectorizingCopyWithAssumedAlignmentILi128EEENS4_14SM90_TMA_STOREES24_S26_S26_EEEvvEEEEvNT_6ParamsE) ;  /* 0xffffff4402847950 */ /* 0x000fea0003c3ffff */
        .weak           $__internal_1_$__cuda_sm10x_tcgen05_guardrail_trap_phase_invalid_during_alloc
        .type           $__internal_1_$__cuda_sm10x_tcgen05_guardrail_trap_phase_invalid_during_alloc,@function
        .size           $__internal_1_$__cuda_sm10x_tcgen05_guardrail_trap_phase_invalid_during_alloc,($__internal_2_$__cuda_sm10x_tcgen05_guardrail_trap_unallocated_columns_being_dealloced - $__internal_1_$__cuda_sm10x_tcgen05_guardrail_trap_phase_invalid_during_alloc)
$__internal_1_$__cuda_sm10x_tcgen05_guardrail_trap_phase_invalid_during_alloc:
[----:B------:R-:W-:Y:S05]  /*b9f0*/  BPT.TRAP 0x1 ;  /* 0x000000040000795c */ /* 0x000fea0000300000 */
[----:B------:R-:W-:-:S04]  /*ba00*/  MOV R3, 0x0 ;  /* 0x0000000000037802 */ /* 0x000fc80000000f00 */
[----:B------:R-:W-:Y:S05]  /*ba10*/  RET.REL.NODEC R2 `(_ZN7cutlass13device_kernelINS_4gemm6kernel13GemmUniversalIN4cute5tupleIJiiiiEEENS1_10collective13CollectiveMmaINS1_35MainloopSm100TmaUmmaWarpSpecializedILi6ELi2ELi2ENS5_IJNS4_1CILi1EEESB_SB_EEEEENS5_IJNSA_ILi128EEENSA_ILi256EEENSA_ILi32EEEEEENS_6half_tENS5_IJSB_llEEESI_NS5_IJlSB_lEEENS4_8TiledMMAINS4_8MMA_AtomIJNS4_20SM100_MMA_F16BF16_SSISI_SI_fLi128ELi256ELNS4_4UMMA5MajorE1ELSP_0ELNSO_7ScaleInE0ELSQ_0EEEEEENS4_6LayoutISC_NS5_IJNSA_ILi0EEESU_SU_EEEEENS5_IJNS4_10UnderscoreESX_SX_EEEEENS4_13SM90_TMA_LOADENS4_14ComposedLayoutINS4_7SwizzleILi3ELi4ELi3EEENS4_18smem_ptr_flag_bitsILi16EEENST_INS5_IJNSA_ILi64EEENSA_ILi8EEEEEENS5_IJSB_S16_EEEEEEEvNS4_8identityES10_NS11_INS12_ILi2ELi4ELi3EEES15_NST_INS5_IJS17_SG_EEENS5_IJSG_SB_EEEEEEEvS1C_EENS_8epilogue10collective18CollectiveEpilogueINS1J_23Sm100TmaWarpSpecializedILi4ELi2ELi64ELb1ELb0EEEJSH_NS5_IJNST_ISE_SB_EENST_IS16_SB_EEEEESI_SK_SI_SK_NS1J_6fusion15FusionCallbacksIS1N_NS1R_17LinearCombinationISI_fSI_fLNS_15FloatRoundStyleE2EEESH_S1Q_JEEENS4_5SM1004TMEM4LOAD26SM100_TMEM_LOAD_32dp32b64xES10_NS11_IS13_S15_NST_INS5_IJS17_S16_EEENS5_IJS16_SB_EEEEEEENS4_39AutoVectorizingCopyWithAssumedAlignmentILi128EEENS4_14SM90_TMA_STOREES24_S26_S26_EEEvvEEEEvNT_6ParamsE) ;  /* 0xffffff4402787950 */ /* 0x000fea0003c3ffff */
        .weak           $__internal_2_$__cuda_sm10x_tcgen05_guardrail_trap_unallocated_columns_being_dealloced
        .type           $__internal_2_$__cuda_sm10x_tcgen05_guardrail_trap_unallocated_columns_being_dealloced,@function
        .size           $__internal_2_$__cuda_sm10x_tcgen05_guardrail_trap_unallocated_columns_being_dealloced,(.L_x_176 - $__internal_2_$__cuda_sm10x_tcgen05_guardrail_trap_unallocated_columns_being_dealloced)
$__internal_2_$__cuda_sm10x_tcgen05_guardrail_trap_unallocated_columns_being_dealloced:
[----:B------:R-:W-:Y:S05]  /*ba20*/  BPT.TRAP 0x1 ;  /* 0x000000040000795c */ /* 0x000fea0000300000 */
[----:B------:R-:W-:-:S04]  /*ba30*/  HFMA2 R3, -RZ, RZ, 0, 0 ;  /* 0x00000000ff037431 */ /* 0x000fc800000001ff */
[----:B------:R-:W-:Y:S05]  /*ba40*/  RET.REL.NODEC R2 `(_ZN7cutlass13device_kernelINS_4gemm6kernel13GemmUniversalIN4cute5tupleIJiiiiEEENS1_10collective13CollectiveMmaINS1_35MainloopSm100TmaUmmaWarpSpecializedILi6ELi2ELi2ENS5_IJNS4_1CILi1EEESB_SB_EEEEENS5_IJNSA_ILi128EEENSA_ILi256EEENSA_ILi32EEEEEENS_6half_tENS5_IJSB_llEEESI_NS5_IJlSB_lEEENS4_8TiledMMAINS4_8MMA_AtomIJNS4_20SM100_MMA_F16BF16_SSISI_SI_fLi128ELi256ELNS4_4UMMA5MajorE1ELSP_0ELNSO_7ScaleInE0ELSQ_0EEEEEENS4_6LayoutISC_NS5_IJNSA_ILi0EEESU_SU_EEEEENS5_IJNS4_10UnderscoreESX_SX_EEEEENS4_13SM90_TMA_LOADENS4_14ComposedLayoutINS4_7SwizzleILi3ELi4ELi3EEENS4_18smem_ptr_flag_bitsILi16EEENST_INS5_IJNSA_ILi64EEENSA_ILi8EEEEEENS5_IJSB_S16_EEEEEEEvNS4_8identityES10_NS11_INS12_ILi2ELi4ELi3EEES15_NST_INS5_IJS17_SG_EEENS5_IJSG_SB_EEEEEEEvS1C_EENS_8epilogue10collective18CollectiveEpilogueINS1J_23Sm100TmaWarpSpecializedILi4ELi2ELi64ELb1ELb0EEEJSH_NS5_IJNST_ISE_SB_EENST_IS16_SB_EEEEESI_SK_SI_SK_NS1J_6fusion15FusionCallbacksIS1N_NS1R_17LinearCombinationISI_fSI_fLNS_15FloatRoundStyleE2EEESH_S1Q_JEEENS4_5SM1004TMEM4LOAD26SM100_TMEM_LOAD_32dp32b64xES10_NS11_IS13_S15_NST_INS5_IJS17_S16_EEENS5_IJS16_SB_EEEEEEENS4_39AutoVectorizingCopyWithAssumedAlignmentILi128EEENS4_14SM90_TMA_STOREES24_S26_S26_EEEvvEEEEvNT_6ParamsE) ;  /* 0xffffff44026c7950 */ /* 0x000fea0003c3ffff */
.L_x_175:
[----:B------:R-:W-:-:S00]  /*ba50*/  BRA `(.L_x_175) ;  /* 0xfffffffc00fc7947 */ /* 0x000fc0000383ffff */
[----:B------:R-:W-:-:S00]  /*ba60*/  NOP ;  /* 0x0000000000007918 */ /* 0x000fc00000000000 */
        /* <DEDUP_REMOVED lines=9> */
.L_x_176:


//--------------------- .nv.global.init           --------------------------
	.section	.nv.global.init,"aw",@progbits
.nv.global.init:
	.type		$str$27,@object
	.size		$str$27,($str$28 - $str$27)
$str$27:
        /*0000*/ 	.byte	0x28, 0x61, 0x64, 0x64, 0x72, 0x65, 0x73, 0x73, 0x20, 0x26, 0x20, 0x6d, 0x61, 0x73, 0x6b, 0x29
        /*0010*/ 	.byte	0x20, 0x3d, 0x3d, 0x20, 0x30, 0x00
	.type		$str$28,@object
	.size		$str$28,($str$26 - $str$28)
$str$28:
        /*0016*/ 	.byte	0x2f, 0x74, 0x6d, 0x70, 0x2f, 0x63, 0x75, 0x74, 0x6c, 0x61, 0x73, 0x73, 0x5f, 0x73, 0x77, 0x65
        /*0026*/ 	.byte	0x65, 0x70, 0x5f, 0x73, 0x72, 0x63, 0x2f, 0x69, 0x6e, 0x63, 0x6c, 0x75, 0x64, 0x65, 0x2f, 0x63
        /*0036*/ 	.byte	0x75, 0x74, 0x65, 0x2f, 0x70, 0x6f, 0x69, 0x6e, 0x74, 0x65, 0x72, 0x5f, 0x66, 0x6c, 0x61, 0x67
        /*0046*/ 	.byte	0x67, 0x65, 0x64, 0x2e, 0x68, 0x70, 0x70, 0x00
	.type		$str$26,@object
	.size		$str$26,($str$25 - $str$26)
$str$26:
        /*004e*/ 	.byte	0x2f, 0x74, 0x6d, 0x70, 0x2f, 0x63, 0x75, 0x74, 0x6c, 0x61, 0x73, 0x73, 0x5f, 0x73, 0x77, 0x65
        /*005e*/ 	.byte	0x65, 0x70, 0x5f, 0x73, 0x72, 0x63, 0x2f, 0x69, 0x6e, 0x63, 0x6c, 0x75, 0x64, 0x65, 0x2f, 0x63
        /*006e*/ 	.byte	0x75, 0x74, 0x65, 0x2f, 0x61, 0x74, 0x6f, 0x6d, 0x2f, 0x63, 0x6f, 0x70, 0x79, 0x5f, 0x74, 0x72
        /*007e*/ 	.byte	0x61, 0x69, 0x74, 0x73, 0x5f, 0x73, 0x6d, 0x31, 0x30, 0x30, 0x2e, 0x68, 0x70, 0x70, 0x00
	.type		$str$25,@object
	.size		$str$25,(__unnamed_1 - $str$25)
$str$25:
        /*008d*/ 	.byte	0x28, 0x28, 0x75, 0x69, 0x6e, 0x74, 0x33, 0x32, 0x5f, 0x74, 0x28, 0x74, 0x68, 0x72, 0x65, 0x61
        /*009d*/ 	.byte	0x64, 0x49, 0x64, 0x78, 0x2e, 0x78, 0x29, 0x20, 0x2f, 0x20, 0x33, 0x32, 0x29, 0x20, 0x25, 0x20
        /*00ad*/ 	.byte	0x34, 0x29, 0x20, 0x3d, 0x3d, 0x20, 0x28, 0x28, 0x28, 0x74, 0x6d, 0x65, 0x6d, 0x5f, 0x61, 0x64
        /*00bd*/ 	.byte	0x64, 0x72, 0x20, 0x3e, 0x3e, 0x20, 0x31, 0x36, 0x29, 0x20, 0x2f, 0x20, 0x33, 0x32, 0x29, 0x20
        /*00cd*/ 	.byte	0x25, 0x20, 0x34, 0x29, 0x00
	.type		__unnamed_1,@object
	.size		__unnamed_1,(__unnamed_2 - __unnamed_1)
__unnamed_1:
        /*00d2*/ 	.byte	0x61, 0x75, 0x74, 0x6f, 0x20, 0x63, 0x75, 0x74, 0x65, 0x3a, 0x3a, 0x61, 0x73, 0x5f, 0x70, 0x6f
        /* <DEDUP_REMOVED lines=24> */
        /*0262*/ 	.byte	0x3e, 0x3e, 0x3e, 0x3e, 0x5d, 0x00
	.type		__unnamed_2,@object
	.size		__unnamed_2,(.L_2 - __unnamed_2)
__unnamed_2:
        /* <DEDUP_REMOVED lines=43> */
        /*0518*/ 	.byte	0x74, 0x65, 0x3a, 0x3a, 0x43, 0x3c, 0x30, 0x3e, 0x3e, 0x3e, 0x3e, 0x5d, 0x00
.L_2:


//--------------------- .nv.shared._ZN7cutlass13device_kernelINS_4gemm6kernel13GemmUniversalIN4cute5tupleIJiiiiEEENS1_10collective13CollectiveMmaINS1_35MainloopSm100TmaUmmaWarpSpecializedILi6ELi2ELi2ENS5_IJNS4_1CILi1EEESB_SB_EEEEENS5_IJNSA_ILi128EEENSA_ILi256EEENSA_ILi32EEEEEENS_6half_tENS5_IJSB_llEEESI_NS5_IJlSB_lEEENS4_8TiledMMAINS4_8MMA_AtomIJNS4_20SM100_MMA_F16BF16_SSISI_SI_fLi128ELi256ELNS4_4UMMA5MajorE1ELSP_0ELNSO_7ScaleInE0ELSQ_0EEEEEENS4_6LayoutISC_NS5_IJNSA_ILi0EEESU_SU_EEEEENS5_IJNS4_10UnderscoreESX_SX_EEEEENS4_13SM90_TMA_LOADENS4_14ComposedLayoutINS4_7SwizzleILi3ELi4ELi3EEENS4_18smem_ptr_flag_bitsILi16EEENST_INS5_IJNSA_ILi64EEENSA_ILi8EEEEEENS5_IJSB_S16_EEEEEEEvNS4_8identityES10_NS11_INS12_ILi2ELi4ELi3EEES15_NST_INS5_IJS17_SG_EEENS5_IJSG_SB_EEEEEEEvS1C_EENS_8epilogue10collective18CollectiveEpilogueINS1J_23Sm100TmaWarpSpecializedILi4ELi2ELi64ELb1ELb0EEEJSH_NS5_IJNST_ISE_SB_EENST_IS16_SB_EEEEESI_SK_SI_SK_NS1J_6fusion15FusionCallbacksIS1N_NS1R_17LinearCombinationISI_fSI_fLNS_15FloatRoundStyleE2EEESH_S1Q_JEEENS4_5SM1004TMEM4LOAD26SM100_TMEM_LOAD_32dp32b64xES10_NS11_IS13_S15_NST_INS5_IJS17_S16_EEENS5_IJS16_SB_EEEEEEENS4_39AutoVectorizingCopyWithAssumedAlignmentILi128EEENS4_14SM90_TMA_STOREES24_S26_S26_EEEvvEEEEvNT_6ParamsE --------------------------
	.section	.nv.shared._ZN7cutlass13device_kernelINS_4gemm6kernel13GemmUniversalIN4cute5tupleIJiiiiEEENS1_10collective13CollectiveMmaINS1_35MainloopSm100TmaUmmaWarpSpecializedILi6ELi2ELi2ENS5_IJNS4_1CILi1EEESB_SB_EEEEENS5_IJNSA_ILi128EEENSA_ILi256EEENSA_ILi32EEEEEENS_6half_tENS5_IJSB_llEEESI_NS5_IJlSB_lEEENS4_8TiledMMAINS4_8MMA_AtomIJNS4_20SM100_MMA_F16BF16_SSISI_SI_fLi128ELi256ELNS4_4UMMA5MajorE1ELSP_0ELNSO_7ScaleInE0ELSQ_0EEEEEENS4_6LayoutISC_NS5_IJNSA_ILi0EEESU_SU_EEEEENS5_IJNS4_10UnderscoreESX_SX_EEEEENS4_13SM90_TMA_LOADENS4_14ComposedLayoutINS4_7SwizzleILi3ELi4ELi3EEENS4_18smem_ptr_flag_bitsILi16EEENST_INS5_IJNSA_ILi64EEENSA_ILi8EEEEEENS5_IJSB_S16_EEEEEEEvNS4_8identityES10_NS11_INS12_ILi2ELi4ELi3EEES15_NST_INS5_IJS17_SG_EEENS5_IJSG_SB_EEEEEEEvS1C_EENS_8epilogue10collective18CollectiveEpilogueINS1J_23Sm100TmaWarpSpecializedILi4ELi2ELi64ELb1ELb0EEEJSH_NS5_IJNST_ISE_SB_EENST_IS16_SB_EEEEESI_SK_SI_SK_NS1J_6fusion15FusionCallbacksIS1N_NS1R_17LinearCombinationISI_fSI_fLNS_15FloatRoundStyleE2EEESH_S1Q_JEEENS4_5SM1004TMEM4LOAD26SM100_TMEM_LOAD_32dp32b64xES10_NS11_IS13_S15_NST_INS5_IJS17_S16_EEENS5_IJS16_SB_EEEEEEENS4_39AutoVectorizingCopyWithAssumedAlignmentILi128EEENS4_14SM90_TMA_STOREES24_S26_S26_EEEvvEEEEvNT_6ParamsE,"aw",@nobits
	.sectionflags	@""
	.align	16
	.zero		1024


//--------------------- .nv.shared.reserved.0     --------------------------
	.section	.nv.shared.reserved.0,"aw",@nobits
	.weak		__nv_reservedSMEM_offset_0_alias
	.size		__nv_reservedSMEM_offset_0_alias, 0, 64
	.other		__nv_reservedSMEM_offset_0_alias,@"STO_CUDA_RESERVED_SHARED STV_DEFAULT"
__nv_reservedSMEM_offset_0_alias:
	.zero		0
.nv.shared.reserved.0:
	.zero		64
	.weak		__nv_reservedSMEM_tcgen05_partition
	.type		__nv_reservedSMEM_tcgen05_partition,@object
	.size		__nv_reservedSMEM_tcgen05_partition,(.L_0 - __nv_reservedSMEM_tcgen05_partition)
__nv_reservedSMEM_tcgen05_partition:
	.zero		32
.L_0:


//--------------------- .nv.global                --------------------------
	.section	.nv.global,"aw",@nobits
.nv.global:
	.type		_ZN40_INTERNAL_4b795aa9_4_k_cu_6f0a80e7_408604cute1_E,@object
	.size		_ZN40_INTERNAL_4b795aa9_4_k_cu_6f0a80e7_408604cute1_E,(_ZN40_INTERNAL_4b795aa9_4_k_cu_6f0a80e7_408604cuda3std3__45__cpo6cbeginE - _ZN40_INTERNAL_4b795aa9_4_k_cu_6f0a80e7_408604cute1_E)
_ZN40_INTERNAL_4b795aa9_4_k_cu_6f0a80e7_408604cute1_E:
	.zero		1
	.type		_ZN40_INTERNAL_4b795aa9_4_k_cu_6f0a80e7_408604cuda3std3__45__cpo6cbeginE,@object
	.size		_ZN40_INTERNAL_4b795aa9_4_k_cu_6f0a80e7_408604cuda3std3__45__cpo6cbeginE,(_ZN40_INTERNAL_4b795aa9_4_k_cu_6f0a80e7_408604cuda3std3__48in_placeE - _ZN40_INTERNAL_4b795aa9_4_k_cu_6f0a80e7_408604cuda3std3__45__cpo6cbeginE)
_ZN40_INTERNAL_4b795aa9_4_k_cu_6f0a80e7_408604cuda3std3__45__cpo6cbeginE:
	.zero		1
	.type		_ZN40_INTERNAL_4b795aa9_4_k_cu_6f0a80e7_408604cuda3std3__48in_placeE,@object
	.size		_ZN40_INTERNAL_4b795aa9_4_k_cu_6f0a80e7_408604cuda3std3__48in_placeE,(_ZN40_INTERNAL_4b795aa9_4_k_cu_6f0a80e7_408604cuda3std6ranges3__45__cpo9iter_moveE - _ZN40_INTERNAL_4b795aa9_4_k_cu_6f0a80e7_408604cuda3std3__48in_placeE)
_ZN40_INTERNAL_4b795aa9_4_k_cu_6f0a80e7_408604cuda3std3__48in_placeE:
	.zero		1
	.type		_ZN40_INTERNAL_4b795aa9_4_k_cu_6f0a80e7_408604cuda3std6ranges3__45__cpo9iter_moveE,@object
	.size		_ZN40_INTERNAL_4b795aa9_4_k_cu_6f0a80e7_408604cuda3std6ranges3__45__cpo9iter_moveE,(_ZN40_INTERNAL_4b795aa9_4_k_cu_6f0a80e7_408604cuda3std3__45__cpo5beginE - _ZN40_INTERNAL_4b795aa9_4_k_cu_6f0a80e7_408604cuda3std6ranges3__45__cpo9iter_moveE)
_ZN40_INTERNAL_4b795aa9_4_k_cu_6f0a80e7_408604cuda3std6ranges3__45__cpo9iter_moveE:
	.zero		1
	.type		_ZN40_INTERNAL_4b795aa9_4_k_cu_6f0a80e7_408604cuda3std3__45__cpo5beginE,@object
	.size		_ZN40_INTERNAL_4b795aa9_4_k_cu_6f0a80e7_408604cuda3std3__45__cpo5beginE,(_ZN40_INTERNAL_4b795aa9_4_k_cu_6f0a80e7_408604cuda3std3__442_GLOBAL__N__4b795aa9_4_k_cu_6f0a80e7_408606ignoreE - _ZN40_INTERNAL_4b795aa9_4_k_cu_6f0a80e7_408604cuda3std3__45__cpo5beginE)
_ZN40_INTERNAL_4b795aa9_4_k_cu_6f0a80e7_408604cuda3std3__45__cpo5beginE:
	.zero		1
	.type		_ZN40_INTERNAL_4b795aa9_4_k_cu_6f0a80e7_408604cuda3std3__442_GLOBAL__N__4b795aa9_4_k_cu_6f0a80e7_408606ignoreE,@object
	.size		_ZN40_INTERNAL_4b795aa9_4_k_cu_6f0a80e7_408604cuda3std3__442_GLOBAL__N__4b795aa9_4_k_cu_6f0a80e7_408606ignoreE,(_ZN40_INTERNAL_4b795aa9_4_k_cu_6f0a80e7_408604cute7productE - _ZN40_INTERNAL_4b795aa9_4_k_cu_6f0a80e7_408604cuda3std3__442_GLOBAL__N__4b795aa9_4_k_cu_6f0a80e7_408606ignoreE)
_ZN40_INTERNAL_4b795aa9_4_k_cu_6f0a80e7_408604cuda3std3__442_GLOBAL__N__4b795aa9_4_k_cu_6f0a80e7_408606ignoreE:
	.zero		1
	.type		_ZN40_INTERNAL_4b795aa9_4_k_cu_6f0a80e7_408604cute7productE,@object
	.size		_ZN40_INTERNAL_4b795aa9_4_k_cu_6f0a80e7_408604cute7productE,(_ZN40_INTERNAL_4b795aa9_4_k_cu_6f0a80e7_408604cuda3std3__45__cpo3endE - _ZN40_INTERNAL_4b795aa9_4_k_cu_6f0a80e7_408604cute7productE)
_ZN40_INTERNAL_4b795aa9_4_k_cu_6f0a80e7_408604cute7productE:
	.zero		1
	.type		_ZN40_INTERNAL_4b795aa9_4_k_cu_6f0a80e7_408604cuda3std3__45__cpo3endE,@object
	.size		_ZN40_INTERNAL_4b795aa9_4_k_cu_6f0a80e7_408604cuda3std3__45__cpo3endE,(_ZN40_INTERNAL_4b795aa9_4_k_cu_6f0a80e7_408604cuda3std3__419piecewise_constructE - _ZN40_INTERNAL_4b795aa9_4_k_cu_6f0a80e7_408604cuda3std3__45__cpo3endE)
_ZN40_INTERNAL_4b795aa9_4_k_cu_6f0a80e7_408604cuda3std3__45__cpo3endE:
	.zero		1
	.type		_ZN40_INTERNAL_4b795aa9_4_k_cu_6f0a80e7_408604cuda3std3__419piecewise_constructE,@object
	.size		_ZN40_INTERNAL_4b795aa9_4_k_cu_6f0a80e7_408604cuda3std3__419piecewise_constructE,(_ZN40_INTERNAL_4b795aa9_4_k_cu_6f0a80e7_408604cuda3std3__45__cpo4cendE - _ZN40_INTERNAL_4b795aa9_4_k_cu_6f0a80e7_408604cuda3std3__419piecewise_constructE)
_ZN40_INTERNAL_4b795aa9_4_k_cu_6f0a80e7_408604cuda3std3__419piecewise_constructE:
	.zero		1
	.type		_ZN40_INTERNAL_4b795aa9_4_k_cu_6f0a80e7_408604cuda3std3__45__cpo4cendE,@object
	.size		_ZN40_INTERNAL_4b795aa9_4_k_cu_6f0a80e7_408604cuda3std3__45__cpo4cendE,(_ZN40_INTERNAL_4b795aa9_4_k_cu_6f0a80e7_408604cuda3std6ranges3__45__cpo4swapE - _ZN40_INTERNAL_4b795aa9_4_k_cu_6f0a80e7_408604cuda3std3__45__cpo4cendE)
_ZN40_INTERNAL_4b795aa9_4_k_cu_6f0a80e7_408604cuda3std3__45__cpo4cendE:
	.zero		1
	.type		_ZN40_INTERNAL_4b795aa9_4_k_cu_6f0a80e7_408604cuda3std6ranges3__45__cpo4swapE,@object
	.size		_ZN40_INTERNAL_4b795aa9_4_k_cu_6f0a80e7_408604cuda3std6ranges3__45__cpo4swapE,(.L_10 - _ZN40_INTERNAL_4b795aa9_4_k_cu_6f0a80e7_408604cuda3std6ranges3__45__cpo4swapE)
_ZN40_INTERNAL_4b795aa9_4_k_cu_6f0a80e7_408604cuda3std6ranges3__45__cpo4swapE:
	.zero		1
.L_10:


//--------------------- .nv.constant0._ZN7cutlass13device_kernelINS_4gemm6kernel13GemmUniversalIN4cute5tupleIJiiiiEEENS1_10collective13CollectiveMmaINS1_35MainloopSm100TmaUmmaWarpSpecializedILi6ELi2ELi2ENS5_IJNS4_1CILi1EEESB_SB_EEEEENS5_IJNSA_ILi128EEENSA_ILi256EEENSA_ILi32EEEEEENS_6half_tENS5_IJSB_llEEESI_NS5_IJlSB_lEEENS4_8TiledMMAINS4_8MMA_AtomIJNS4_20SM100_MMA_F16BF16_SSISI_SI_fLi128ELi256ELNS4_4UMMA5MajorE1ELSP_0ELNSO_7ScaleInE0ELSQ_0EEEEEENS4_6LayoutISC_NS5_IJNSA_ILi0EEESU_SU_EEEEENS5_IJNS4_10UnderscoreESX_SX_EEEEENS4_13SM90_TMA_LOADENS4_14ComposedLayoutINS4_7SwizzleILi3ELi4ELi3EEENS4_18smem_ptr_flag_bitsILi16EEENST_INS5_IJNSA_ILi64EEENSA_ILi8EEEEEENS5_IJSB_S16_EEEEEEEvNS4_8identityES10_NS11_INS12_ILi2ELi4ELi3EEES15_NST_INS5_IJS17_SG_EEENS5_IJSG_SB_EEEEEEEvS1C_EENS_8epilogue10collective18CollectiveEpilogueINS1J_23Sm100TmaWarpSpecializedILi4ELi2ELi64ELb1ELb0EEEJSH_NS5_IJNST_ISE_SB_EENST_IS16_SB_EEEEESI_SK_SI_SK_NS1J_6fusion15FusionCallbacksIS1N_NS1R_17LinearCombinationISI_fSI_fLNS_15FloatRoundStyleE2EEESH_S1Q_JEEENS4_5SM1004TMEM4LOAD26SM100_TMEM_LOAD_32dp32b64xES10_NS11_IS13_S15_NST_INS5_IJS17_S16_EEENS5_IJS16_SB_EEEEEEENS4_39AutoVectorizingCopyWithAssumedAlignmentILi128EEENS4_14SM90_TMA_STOREES24_S26_S26_EEEvvEEEEvNT_6ParamsE --------------------------
	.section	.nv.constant0._ZN7cutlass13device_kernelINS_4gemm6kernel13GemmUniversalIN4cute5tupleIJiiiiEEENS1_10collective13CollectiveMmaINS1_35MainloopSm100TmaUmmaWarpSpecializedILi6ELi2ELi2ENS5_IJNS4_1CILi1EEESB_SB_EEEEENS5_IJNSA_ILi128EEENSA_ILi256EEENSA_ILi32EEEEEENS_6half_tENS5_IJSB_llEEESI_NS5_IJlSB_lEEENS4_8TiledMMAINS4_8MMA_AtomIJNS4_20SM100_MMA_F16BF16_SSISI_SI_fLi128ELi256ELNS4_4UMMA5MajorE1ELSP_0ELNSO_7ScaleInE0ELSQ_0EEEEEENS4_6LayoutISC_NS5_IJNSA_ILi0EEESU_SU_EEEEENS5_IJNS4_10UnderscoreESX_SX_EEEEENS4_13SM90_TMA_LOADENS4_14ComposedLayoutINS4_7SwizzleILi3ELi4ELi3EEENS4_18smem_ptr_flag_bitsILi16EEENST_INS5_IJNSA_ILi64EEENSA_ILi8EEEEEENS5_IJSB_S16_EEEEEEEvNS4_8identityES10_NS11_INS12_ILi2ELi4ELi3EEES15_NST_INS5_IJS17_SG_EEENS5_IJSG_SB_EEEEEEEvS1C_EENS_8epilogue10collective18CollectiveEpilogueINS1J_23Sm100TmaWarpSpecializedILi4ELi2ELi64ELb1ELb0EEEJSH_NS5_IJNST_ISE_SB_EENST_IS16_SB_EEEEESI_SK_SI_SK_NS1J_6fusion15FusionCallbacksIS1N_NS1R_17LinearCombinationISI_fSI_fLNS_15FloatRoundStyleE2EEESH_S1Q_JEEENS4_5SM1004TMEM4LOAD26SM100_TMEM_LOAD_32dp32b64xES10_NS11_IS13_S15_NST_INS5_IJS17_S16_EEENS5_IJS16_SB_EEEEEEENS4_39AutoVectorizingCopyWithAssumedAlignmentILi128EEENS4_14SM90_TMA_STOREES24_S26_S26_EEEvvEEEEvNT_6ParamsE,"a",@progbits
	.sectionflags	@""
	.align	4
.nv.constant0._ZN7cutlass13device_kernelINS_4gemm6kernel13GemmUniversalIN4cute5tupleIJiiiiEEENS1_10collective13CollectiveMmaINS1_35MainloopSm100TmaUmmaWarpSpecializedILi6ELi2ELi2ENS5_IJNS4_1CILi1EEESB_SB_EEEEENS5_IJNSA_ILi128EEENSA_ILi256EEENSA_ILi32EEEEEENS_6half_tENS5_IJSB_llEEESI_NS5_IJlSB_lEEENS4_8TiledMMAINS4_8MMA_AtomIJNS4_20SM100_MMA_F16BF16_SSISI_SI_fLi128ELi256ELNS4_4UMMA5MajorE1ELSP_0ELNSO_7ScaleInE0ELSQ_0EEEEEENS4_6LayoutISC_NS5_IJNSA_ILi0EEESU_SU_EEEEENS5_IJNS4_10UnderscoreESX_SX_EEEEENS4_13SM90_TMA_LOADENS4_14ComposedLayoutINS4_7SwizzleILi3ELi4ELi3EEENS4_18smem_ptr_flag_bitsILi16EEENST_INS5_IJNSA_ILi64EEENSA_ILi8EEEEEENS5_IJSB_S16_EEEEEEEvNS4_8identityES10_NS11_INS12_ILi2ELi4ELi3EEES15_NST_INS5_IJS17_SG_EEENS5_IJSG_SB_EEEEEEEvS1C_EENS_8epilogue10collective18CollectiveEpilogueINS1J_23Sm100TmaWarpSpecializedILi4ELi2ELi64ELb1ELb0EEEJSH_NS5_IJNST_ISE_SB_EENST_IS16_SB_EEEEESI_SK_SI_SK_NS1J_6fusion15FusionCallbacksIS1N_NS1R_17LinearCombinationISI_fSI_fLNS_15FloatRoundStyleE2EEESH_S1Q_JEEENS4_5SM1004TMEM4LOAD26SM100_TMEM_LOAD_32dp32b64xES10_NS11_IS13_S15_NST_INS5_IJS17_S16_EEENS5_IJS16_SB_EEEEEEENS4_39AutoVectorizingCopyWithAssumedAlignmentILi128EEENS4_14SM90_TMA_STOREES24_S26_S26_EEEvvEEEEvNT_6ParamsE:
	.zero		2944


//--------------------- SYMBOLS --------------------------

	.type		.nv.reservedSmem.offset0,@object
	.size		.nv.reservedSmem.offset0,0x4
	.type		.nv.reservedSmem.cap,@object
	.size		.nv.reservedSmem.cap,0x4
	.type		__assertfail,@function
